	.target	sm_90a

	.elftype	@"ET_EXEC"


//--------------------- .note.nv.tkinfo           --------------------------
	.section	.note.nv.tkinfo,"",@"SHT_NOTE"
	.sectionflags	@"SHF_NOTE_NV_TKINFO"
	.tkinfo
        /*0018*/ 	.word	0x00000002
        /*0030*/ 	.string	""
        /*0030*/ 	.string	"ptxas"
        /*0030*/ 	.string	"Cuda compilation tools, release 13.0, V13.0.88"
        /*0030*/ 	.string	"Build cuda_13.0.r13.0/compiler.36424714_0"
        /*0030*/ 	.string	"-arch sm_90a -m 64 "



//--------------------- .note.nv.cuinfo           --------------------------
	.section	.note.nv.cuinfo,"",@"SHT_NOTE"
	.sectionflags	@"SHF_NOTE_NV_CUINFO"
        /*0018*/ 	.short	0x0002
        /*001a*/ 	.short	0x005a
        /*001c*/ 	.short	0x0082
	.zero		2


//--------------------- .nv.info                  --------------------------
	.section	.nv.info,"",@"SHT_CUDA_INFO"
	.align	4


	//----- nvinfo : EIATTR_REGCOUNT
	.align		4
        /*0000*/ 	.byte	0x04, 0x2f
        /*0002*/ 	.short	(.L_12 - .L_11)
	.align		4
.L_11:
        /*0004*/ 	.word	index@(_ZN7cutlass13device_kernelINS_4gemm6kernel13GemmUniversalIN4cute5tupleIJiiiiEEENS1_10collective13CollectiveMmaINS1_37MainloopSm90TmaGmmaWarpSpecializedFP8ILi37ENS5_IJNS4_1CILi8EEENSA_ILi1EEESC_EEENS1_35KernelTmaWarpSpecializedCooperativeEEENS5_IJNSA_ILi128EEENSA_ILi64EEENSA_ILi32EEEEEENS_12float_e5m2_tENS5_IJlSC_lEEESK_SL_NS4_8TiledMMAINS4_8MMA_AtomIJNS4_4SM904GMMA30MMA_64x64x32_F32E5M2E5M2_SS_TNILNSP_7ScaleInE1ELSR_1EEEEEENS4_6LayoutINS5_IJNSA_ILi2EEESC_SC_EEENS5_IJSC_NSA_ILi0EEESX_EEEEENS5_IJNS4_10UnderscoreES10_S10_EEEEENS4_13SM90_TMA_LOADENS4_14ComposedLayoutINS4_7SwizzleILi1ELi4ELi3EEENS4_18smem_ptr_flag_bitsILi8EEENSU_INS5_IJSB_SI_EEENS5_IJSI_SC_EEEEEEEvNS4_8identityENS4_23SM90_TMA_LOAD_MULTICASTES1C_vS1D_EENS_8epilogue10collective6detail29Sm90TmaWarpSpecializedAdapterINS1H_15DefaultEpilogueISK_SL_SL_NS1G_6thread17LinearCombinationISK_Li1EffLNS1L_9ScaleType4KindE0ELNS_15FloatRoundStyleE2ESK_EENS1_15EpilogueDefaultEEEEEvvEEEEvNT_6ParamsE)
        /*0008*/ 	.word	0x000000a8


	//----- nvinfo : EIATTR_FRAME_SIZE
	.align		4
.L_12:
        /*000c*/ 	.byte	0x04, 0x11
        /*000e*/ 	.short	(.L_14 - .L_13)
	.align		4
.L_13:
        /*0010*/ 	.word	index@(_ZN7cutlass13device_kernelINS_4gemm6kernel13GemmUniversalIN4cute5tupleIJiiiiEEENS1_10collective13CollectiveMmaINS1_37MainloopSm90TmaGmmaWarpSpecializedFP8ILi37ENS5_IJNS4_1CILi8EEENSA_ILi1EEESC_EEENS1_35KernelTmaWarpSpecializedCooperativeEEENS5_IJNSA_ILi128EEENSA_ILi64EEENSA_ILi32EEEEEENS_12float_e5m2_tENS5_IJlSC_lEEESK_SL_NS4_8TiledMMAINS4_8MMA_AtomIJNS4_4SM904GMMA30MMA_64x64x32_F32E5M2E5M2_SS_TNILNSP_7ScaleInE1ELSR_1EEEEEENS4_6LayoutINS5_IJNSA_ILi2EEESC_SC_EEENS5_IJSC_NSA_ILi0EEESX_EEEEENS5_IJNS4_10UnderscoreES10_S10_EEEEENS4_13SM90_TMA_LOADENS4_14ComposedLayoutINS4_7SwizzleILi1ELi4ELi3EEENS4_18smem_ptr_flag_bitsILi8EEENSU_INS5_IJSB_SI_EEENS5_IJSI_SC_EEEEEEEvNS4_8identityENS4_23SM90_TMA_LOAD_MULTICASTES1C_vS1D_EENS_8epilogue10collective6detail29Sm90TmaWarpSpecializedAdapterINS1H_15DefaultEpilogueISK_SL_SL_NS1G_6thread17LinearCombinationISK_Li1EffLNS1L_9ScaleType4KindE0ELNS_15FloatRoundStyleE2ESK_EENS1_15EpilogueDefaultEEEEEvvEEEEvNT_6ParamsE)
        /*0014*/ 	.word	0x00000000


	//----- nvinfo : EIATTR_MIN_STACK_SIZE
	.align		4
.L_14:
        /*0018*/ 	.byte	0x04, 0x12
        /*001a*/ 	.short	(.L_16 - .L_15)
	.align		4
.L_15:
        /*001c*/ 	.word	index@(_ZN7cutlass13device_kernelINS_4gemm6kernel13GemmUniversalIN4cute5tupleIJiiiiEEENS1_10collective13CollectiveMmaINS1_37MainloopSm90TmaGmmaWarpSpecializedFP8ILi37ENS5_IJNS4_1CILi8EEENSA_ILi1EEESC_EEENS1_35KernelTmaWarpSpecializedCooperativeEEENS5_IJNSA_ILi128EEENSA_ILi64EEENSA_ILi32EEEEEENS_12float_e5m2_tENS5_IJlSC_lEEESK_SL_NS4_8TiledMMAINS4_8MMA_AtomIJNS4_4SM904GMMA30MMA_64x64x32_F32E5M2E5M2_SS_TNILNSP_7ScaleInE1ELSR_1EEEEEENS4_6LayoutINS5_IJNSA_ILi2EEESC_SC_EEENS5_IJSC_NSA_ILi0EEESX_EEEEENS5_IJNS4_10UnderscoreES10_S10_EEEEENS4_13SM90_TMA_LOADENS4_14ComposedLayoutINS4_7SwizzleILi1ELi4ELi3EEENS4_18smem_ptr_flag_bitsILi8EEENSU_INS5_IJSB_SI_EEENS5_IJSI_SC_EEEEEEEvNS4_8identityENS4_23SM90_TMA_LOAD_MULTICASTES1C_vS1D_EENS_8epilogue10collective6detail29Sm90TmaWarpSpecializedAdapterINS1H_15DefaultEpilogueISK_SL_SL_NS1G_6thread17LinearCombinationISK_Li1EffLNS1L_9ScaleType4KindE0ELNS_15FloatRoundStyleE2ESK_EENS1_15EpilogueDefaultEEEEEvvEEEEvNT_6ParamsE)
        /*0020*/ 	.word	0x00000000
.L_16:


//--------------------- .nv.compat                --------------------------
	.section	.nv.compat,"",@"SHT_CUDA_COMPAT_INFO"
	.align	4
        /*0000*/ 	.byte	0x02, 0x09, 0x01, 0x00, 0x02, 0x02, 0x04, 0x00, 0x02, 0x05, 0x05, 0x00, 0x03, 0x07, 0x01, 0x01
        /*0010*/ 	.byte	0x02, 0x03, 0x01, 0x00, 0x02, 0x06, 0x01, 0x00, 0x04, 0x0b, 0x08, 0x00, 0x00, 0x00, 0x00, 0x00
        /*0020*/ 	.byte	0x00, 0x00, 0x00, 0x00


//--------------------- .nv.info._ZN7cutlass13device_kernelINS_4gemm6kernel13GemmUniversalIN4cute5tupleIJiiiiEEENS1_10collective13CollectiveMmaINS1_37MainloopSm90TmaGmmaWarpSpecializedFP8ILi37ENS5_IJNS4_1CILi8EEENSA_ILi1EEESC_EEENS1_35KernelTmaWarpSpecializedCooperativeEEENS5_IJNSA_ILi128EEENSA_ILi64EEENSA_ILi32EEEEEENS_12float_e5m2_tENS5_IJlSC_lEEESK_SL_NS4_8TiledMMAINS4_8MMA_AtomIJNS4_4SM904GMMA30MMA_64x64x32_F32E5M2E5M2_SS_TNILNSP_7ScaleInE1ELSR_1EEEEEENS4_6LayoutINS5_IJNSA_ILi2EEESC_SC_EEENS5_IJSC_NSA_ILi0EEESX_EEEEENS5_IJNS4_10UnderscoreES10_S10_EEEEENS4_13SM90_TMA_LOADENS4_14ComposedLayoutINS4_7SwizzleILi1ELi4ELi3EEENS4_18smem_ptr_flag_bitsILi8EEENSU_INS5_IJSB_SI_EEENS5_IJSI_SC_EEEEEEEvNS4_8identityENS4_23SM90_TMA_LOAD_MULTICASTES1C_vS1D_EENS_8epilogue10collective6detail29Sm90TmaWarpSpecializedAdapterINS1H_15DefaultEpilogueISK_SL_SL_NS1G_6thread17LinearCombinationISK_Li1EffLNS1L_9ScaleType4KindE0ELNS_15FloatRoundStyleE2ESK_EENS1_15EpilogueDefaultEEEEEvvEEEEvNT_6ParamsE --------------------------
	.section	.nv.info._ZN7cutlass13device_kernelINS_4gemm6kernel13GemmUniversalIN4cute5tupleIJiiiiEEENS1_10collective13CollectiveMmaINS1_37MainloopSm90TmaGmmaWarpSpecializedFP8ILi37ENS5_IJNS4_1CILi8EEENSA_ILi1EEESC_EEENS1_35KernelTmaWarpSpecializedCooperativeEEENS5_IJNSA_ILi128EEENSA_ILi64EEENSA_ILi32EEEEEENS_12float_e5m2_tENS5_IJlSC_lEEESK_SL_NS4_8TiledMMAINS4_8MMA_AtomIJNS4_4SM904GMMA30MMA_64x64x32_F32E5M2E5M2_SS_TNILNSP_7ScaleInE1ELSR_1EEEEEENS4_6LayoutINS5_IJNSA_ILi2EEESC_SC_EEENS5_IJSC_NSA_ILi0EEESX_EEEEENS5_IJNS4_10UnderscoreES10_S10_EEEEENS4_13SM90_TMA_LOADENS4_14ComposedLayoutINS4_7SwizzleILi1ELi4ELi3EEENS4_18smem_ptr_flag_bitsILi8EEENSU_INS5_IJSB_SI_EEENS5_IJSI_SC_EEEEEEEvNS4_8identityENS4_23SM90_TMA_LOAD_MULTICASTES1C_vS1D_EENS_8epilogue10collective6detail29Sm90TmaWarpSpecializedAdapterINS1H_15DefaultEpilogueISK_SL_SL_NS1G_6thread17LinearCombinationISK_Li1EffLNS1L_9ScaleType4KindE0ELNS_15FloatRoundStyleE2ESK_EENS1_15EpilogueDefaultEEEEEvvEEEEvNT_6ParamsE,"",@"SHT_CUDA_INFO"
	.sectionflags	@""
	.align	4


	//----- nvinfo : EIATTR_CUDA_API_VERSION
	.align		4
        /*0000*/ 	.byte	0x04, 0x37
        /*0002*/ 	.short	(.L_18 - .L_17)
.L_17:
        /*0004*/ 	.word	0x00000082


	//----- nvinfo : EIATTR_KPARAM_INFO
	.align		4
.L_18:
        /*0008*/ 	.byte	0x04, 0x17
        /*000a*/ 	.short	(.L_20 - .L_19)
.L_19:
        /*000c*/ 	.word	0x00000000
        /*0010*/ 	.short	0x0000
        /*0012*/ 	.short	0x0070
        /*0014*/ 	.byte	0x00, 0xf0, 0x01, 0x10


	//----- nvinfo : EIATTR_SPARSE_MMA_MASK
	.align		4
.L_20:
        /*0018*/ 	.byte	0x03, 0x50
        /*001a*/ 	.short	0x0000


	//----- nvinfo : EIATTR_MAXREG_COUNT
	.align		4
        /*001c*/ 	.byte	0x03, 0x1b
        /*001e*/ 	.short	0x00a8


	//----- nvinfo : EIATTR_NUM_BARRIERS
	.align		4
        /*0020*/ 	.byte	0x02, 0x4c
        /*0022*/ 	.byte	0x01
	.zero		1


	//----- nvinfo : EIATTR_MERCURY_ISA_VERSION
	.align		4
        /*0024*/ 	.byte	0x03, 0x5f
        /*0026*/ 	.short	0x0101


	//----- nvinfo : EIATTR_INT_WARP_WIDE_INSTR_OFFSETS
	.align		4
        /*0028*/ 	.byte	0x04, 0x31
        /*002a*/ 	.short	(.L_22 - .L_21)


	//   ....[0]....
.L_21:
        /*002c*/ 	.word	0x00000920


	//   ....[1]....
        /*0030*/ 	.word	0x00000940


	//   ....[2]....
        /*0034*/ 	.word	0x00000af0


	//----- nvinfo : EIATTR_COOP_GROUP_MASK_REGIDS
	.align		4
.L_22:
        /*0038*/ 	.byte	0x04, 0x29
        /*003a*/ 	.short	(.L_24 - .L_23)


	//   ....[0]....
.L_23:
        /*003c*/ 	.word	0xffffffff


	//   ....[1]....
        /*0040*/ 	.word	0xffffffff


	//   ....[2]....
        /*0044*/ 	.word	0xffffffff


	//   ....[3]....
        /*0048*/ 	.word	0xffffffff


	//   ....[4]....
        /*004c*/ 	.word	0xffffffff


	//   ....[5]....
        /*0050*/ 	.word	0xffffffff


	//----- nvinfo : EIATTR_COOP_GROUP_INSTR_OFFSETS
	.align		4
.L_24:
        /*0054*/ 	.byte	0x04, 0x28
        /*0056*/ 	.short	(.L_26 - .L_25)


	//   ....[0]....
.L_25:
        /*0058*/ 	.word	0x00000060


	//   ....[1]....
        /*005c*/ 	.word	0x00000070


	//   ....[2]....
        /*0060*/ 	.word	0x00000130


	//   ....[3]....
        /*0064*/ 	.word	0x00000750


	//   ....[4]....
        /*0068*/ 	.word	0x00000c40


	//   ....[5]....
        /*006c*/ 	.word	0x000016b0


	//----- nvinfo : EIATTR_REG_RECONFIG
	.align		4
.L_26:
        /*0070*/ 	.byte	0x01, 0x54
	.zero		2


	//----- nvinfo : EIATTR_MBARRIER_INSTR_OFFSETS
	.align		4
        /*0074*/ 	.byte	0x04, 0x39
        /*0076*/ 	.short	(.L_28 - .L_27)


	//   ....[0]....
.L_27:
        /*0078*/ 	.word	0x00000280
        /*007c*/ 	.word	0x000000ff
        /*0080*/ 	.word	0x00000000
        /*0084*/ 	.short	0x0100
        /*0086*/ 	.byte	0x08
	.zero		1


	//   ....[1]....
        /*0088*/ 	.word	0x00000290
        /*008c*/ 	.word	0x000000ff
        /*0090*/ 	.word	0x00000128
        /*0094*/ 	.short	0x0100
        /*0096*/ 	.byte	0x08
	.zero		1


	//   ....[2]....
        /*0098*/ 	.word	0x000002a0
        /*009c*/ 	.word	0x000000ff
        /*00a0*/ 	.word	0x00000008
        /*00a4*/ 	.short	0x0100
        /*00a6*/ 	.byte	0x08
	.zero		1


	//   ....[3]....
        /*00a8*/ 	.word	0x000002b0
        /*00ac*/ 	.word	0x000000ff
        /*00b0*/ 	.word	0x00000130
        /*00b4*/ 	.short	0x0100
        /*00b6*/ 	.byte	0x08
	.zero		1


	//   ....[4]....
        /*00b8*/ 	.word	0x000002c0
        /*00bc*/ 	.word	0x000000ff
        /*00c0*/ 	.word	0x00000010
        /*00c4*/ 	.short	0x0100
        /*00c6*/ 	.byte	0x08
	.zero		1


	//   ....[5]....
        /*00c8*/ 	.word	0x000002d0
        /*00cc*/ 	.word	0x000000ff
        /*00d0*/ 	.word	0x00000138
        /*00d4*/ 	.short	0x0100
        /*00d6*/ 	.byte	0x08
	.zero		1


	//   ....[6]....
        /*00d8*/ 	.word	0x000002e0
        /*00dc*/ 	.word	0x000000ff
        /*00e0*/ 	.word	0x00000018
        /*00e4*/ 	.short	0x0100
        /*00e6*/ 	.byte	0x08
	.zero		1


	//   ....[7]....
        /*00e8*/ 	.word	0x000002f0
        /*00ec*/ 	.word	0x000000ff
        /*00f0*/ 	.word	0x00000140
        /*00f4*/ 	.short	0x0100
        /*00f6*/ 	.byte	0x08
	.zero		1


	//   ....[8]....
        /*00f8*/ 	.word	0x00000300
        /*00fc*/ 	.word	0x000000ff
        /*0100*/ 	.word	0x00000020
        /*0104*/ 	.short	0x0100
        /*0106*/ 	.byte	0x08
	.zero		1


	//   ....[9]....
        /*0108*/ 	.word	0x00000310
        /*010c*/ 	.word	0x000000ff
        /*0110*/ 	.word	0x00000148
        /*0114*/ 	.short	0x0100
        /*0116*/ 	.byte	0x08
	.zero		1


	//   ....[10]....
        /*0118*/ 	.word	0x00000320
        /*011c*/ 	.word	0x000000ff
        /*0120*/ 	.word	0x00000028
        /*0124*/ 	.short	0x0100
        /*0126*/ 	.byte	0x08
	.zero		1


	//   ....[11]....
        /*0128*/ 	.word	0x00000330
        /*012c*/ 	.word	0x000000ff
        /*0130*/ 	.word	0x00000150
        /*0134*/ 	.short	0x0100
        /*0136*/ 	.byte	0x08
	.zero		1


	//   ....[12]....
        /*0138*/ 	.word	0x00000340
        /*013c*/ 	.word	0x000000ff
        /*0140*/ 	.word	0x00000030
        /*0144*/ 	.short	0x0100
        /*0146*/ 	.byte	0x08
	.zero		1


	//   ....[13]....
        /*0148*/ 	.word	0x00000350
        /*014c*/ 	.word	0x000000ff
        /*0150*/ 	.word	0x00000158
        /*0154*/ 	.short	0x0100
        /*0156*/ 	.byte	0x08
	.zero		1


	//   ....[14]....
        /*0158*/ 	.word	0x00000360
        /*015c*/ 	.word	0x000000ff
        /*0160*/ 	.word	0x00000038
        /*0164*/ 	.short	0x0100
        /*0166*/ 	.byte	0x08
	.zero		1


	//   ....[15]....
        /*0168*/ 	.word	0x00000370
        /*016c*/ 	.word	0x000000ff
        /*0170*/ 	.word	0x00000160
        /*0174*/ 	.short	0x0100
        /*0176*/ 	.byte	0x08
	.zero		1


	//   ....[16]....
        /*0178*/ 	.word	0x00000380
        /*017c*/ 	.word	0x000000ff
        /*0180*/ 	.word	0x00000040
        /*0184*/ 	.short	0x0100
        /*0186*/ 	.byte	0x08
	.zero		1


	//   ....[17]....
        /*0188*/ 	.word	0x00000390
        /*018c*/ 	.word	0x000000ff
        /*0190*/ 	.word	0x00000168
        /*0194*/ 	.short	0x0100
        /*0196*/ 	.byte	0x08
	.zero		1


	//   ....[18]....
        /*0198*/ 	.word	0x000003a0
        /*019c*/ 	.word	0x000000ff
        /*01a0*/ 	.word	0x00000048
        /*01a4*/ 	.short	0x0100
        /*01a6*/ 	.byte	0x08
	.zero		1


	//   ....[19]....
        /*01a8*/ 	.word	0x000003b0
        /*01ac*/ 	.word	0x000000ff
        /*01b0*/ 	.word	0x00000170
        /*01b4*/ 	.short	0x0100
        /*01b6*/ 	.byte	0x08
	.zero		1


	//   ....[20]....
        /*01b8*/ 	.word	0x000003c0
        /*01bc*/ 	.word	0x000000ff
        /*01c0*/ 	.word	0x00000050
        /*01c4*/ 	.short	0x0100
        /*01c6*/ 	.byte	0x08
	.zero		1


	//   ....[21]....
        /*01c8*/ 	.word	0x000003d0
        /*01cc*/ 	.word	0x000000ff
        /*01d0*/ 	.word	0x00000178
        /*01d4*/ 	.short	0x0100
        /*01d6*/ 	.byte	0x08
	.zero		1


	//   ....[22]....
        /*01d8*/ 	.word	0x000003e0
        /*01dc*/ 	.word	0x000000ff
        /*01e0*/ 	.word	0x00000058
        /*01e4*/ 	.short	0x0100
        /*01e6*/ 	.byte	0x08
	.zero		1


	//   ....[23]....
        /*01e8*/ 	.word	0x000003f0
        /*01ec*/ 	.word	0x000000ff
        /*01f0*/ 	.word	0x00000180
        /*01f4*/ 	.short	0x0100
        /*01f6*/ 	.byte	0x08
	.zero		1


	//   ....[24]....
        /*01f8*/ 	.word	0x00000400
        /*01fc*/ 	.word	0x000000ff
        /*0200*/ 	.word	0x00000060
        /*0204*/ 	.short	0x0100
        /*0206*/ 	.byte	0x08
	.zero		1


	//   ....[25]....
        /*0208*/ 	.word	0x00000410
        /*020c*/ 	.word	0x000000ff
        /*0210*/ 	.word	0x00000188
        /*0214*/ 	.short	0x0100
        /*0216*/ 	.byte	0x08
	.zero		1


	//   ....[26]....
        /*0218*/ 	.word	0x00000420
        /*021c*/ 	.word	0x000000ff
        /*0220*/ 	.word	0x00000068
        /*0224*/ 	.short	0x0100
        /*0226*/ 	.byte	0x08
	.zero		1


	//   ....[27]....
        /*0228*/ 	.word	0x00000430
        /*022c*/ 	.word	0x000000ff
        /*0230*/ 	.word	0x00000190
        /*0234*/ 	.short	0x0100
        /*0236*/ 	.byte	0x08
	.zero		1


	//   ....[28]....
        /*0238*/ 	.word	0x00000440
        /*023c*/ 	.word	0x000000ff
        /*0240*/ 	.word	0x00000070
        /*0244*/ 	.short	0x0100
        /*0246*/ 	.byte	0x08
	.zero		1


	//   ....[29]....
        /*0248*/ 	.word	0x00000450
        /*024c*/ 	.word	0x000000ff
        /*0250*/ 	.word	0x00000198
        /*0254*/ 	.short	0x0100
        /*0256*/ 	.byte	0x08
	.zero		1


	//   ....[30]....
        /*0258*/ 	.word	0x00000460
        /*025c*/ 	.word	0x000000ff
        /*0260*/ 	.word	0x00000078
        /*0264*/ 	.short	0x0100
        /*0266*/ 	.byte	0x08
	.zero		1


	//   ....[31]....
        /*0268*/ 	.word	0x00000470
        /*026c*/ 	.word	0x000000ff
        /*0270*/ 	.word	0x000001a0
        /*0274*/ 	.short	0x0100
        /*0276*/ 	.byte	0x08
	.zero		1


	//   ....[32]....
        /*0278*/ 	.word	0x00000480
        /*027c*/ 	.word	0x000000ff
        /*0280*/ 	.word	0x00000080
        /*0284*/ 	.short	0x0100
        /*0286*/ 	.byte	0x08
	.zero		1


	//   ....[33]....
        /*0288*/ 	.word	0x00000490
        /*028c*/ 	.word	0x000000ff
        /*0290*/ 	.word	0x000001a8
        /*0294*/ 	.short	0x0100
        /*0296*/ 	.byte	0x08
	.zero		1


	//   ....[34]....
        /*0298*/ 	.word	0x000004a0
        /*029c*/ 	.word	0x000000ff
        /*02a0*/ 	.word	0x00000088
        /*02a4*/ 	.short	0x0100
        /*02a6*/ 	.byte	0x08
	.zero		1


	//   ....[35]....
        /*02a8*/ 	.word	0x000004b0
        /*02ac*/ 	.word	0x000000ff
        /*02b0*/ 	.word	0x000001b0
        /*02b4*/ 	.short	0x0100
        /*02b6*/ 	.byte	0x08
	.zero		1


	//   ....[36]....
        /*02b8*/ 	.word	0x000004c0
        /*02bc*/ 	.word	0x000000ff
        /*02c0*/ 	.word	0x00000090
        /*02c4*/ 	.short	0x0100
        /*02c6*/ 	.byte	0x08
	.zero		1


	//   ....[37]....
        /*02c8*/ 	.word	0x000004d0
        /*02cc*/ 	.word	0x000000ff
        /*02d0*/ 	.word	0x000001b8
        /*02d4*/ 	.short	0x0100
        /*02d6*/ 	.byte	0x08
	.zero		1


	//   ....[38]....
        /*02d8*/ 	.word	0x000004e0
        /*02dc*/ 	.word	0x000000ff
        /*02e0*/ 	.word	0x00000098
        /*02e4*/ 	.short	0x0100
        /*02e6*/ 	.byte	0x08
	.zero		1


	//   ....[39]....
        /*02e8*/ 	.word	0x000004f0
        /*02ec*/ 	.word	0x000000ff
        /*02f0*/ 	.word	0x000001c0
        /*02f4*/ 	.short	0x0100
        /*02f6*/ 	.byte	0x08
	.zero		1


	//   ....[40]....
        /*02f8*/ 	.word	0x00000500
        /*02fc*/ 	.word	0x000000ff
        /*0300*/ 	.word	0x000000a0
        /*0304*/ 	.short	0x0100
        /*0306*/ 	.byte	0x08
	.zero		1


	//   ....[41]....
        /*0308*/ 	.word	0x00000510
        /*030c*/ 	.word	0x000000ff
        /*0310*/ 	.word	0x000001c8
        /*0314*/ 	.short	0x0100
        /*0316*/ 	.byte	0x08
	.zero		1


	//   ....[42]....
        /*0318*/ 	.word	0x00000520
        /*031c*/ 	.word	0x000000ff
        /*0320*/ 	.word	0x000000a8
        /*0324*/ 	.short	0x0100
        /*0326*/ 	.byte	0x08
	.zero		1


	//   ....[43]....
        /*0328*/ 	.word	0x00000530
        /*032c*/ 	.word	0x000000ff
        /*0330*/ 	.word	0x000001d0
        /*0334*/ 	.short	0x0100
        /*0336*/ 	.byte	0x08
	.zero		1


	//   ....[44]....
        /*0338*/ 	.word	0x00000540
        /*033c*/ 	.word	0x000000ff
        /*0340*/ 	.word	0x000000b0
        /*0344*/ 	.short	0x0100
        /*0346*/ 	.byte	0x08
	.zero		1


	//   ....[45]....
        /*0348*/ 	.word	0x00000550
        /*034c*/ 	.word	0x000000ff
        /*0350*/ 	.word	0x000001d8
        /*0354*/ 	.short	0x0100
        /*0356*/ 	.byte	0x08
	.zero		1


	//   ....[46]....
        /*0358*/ 	.word	0x00000560
        /*035c*/ 	.word	0x000000ff
        /*0360*/ 	.word	0x000000b8
        /*0364*/ 	.short	0x0100
        /*0366*/ 	.byte	0x08
	.zero		1


	//   ....[47]....
        /*0368*/ 	.word	0x00000570
        /*036c*/ 	.word	0x000000ff
        /*0370*/ 	.word	0x000001e0
        /*0374*/ 	.short	0x0100
        /*0376*/ 	.byte	0x08
	.zero		1


	//   ....[48]....
        /*0378*/ 	.word	0x00000580
        /*037c*/ 	.word	0x000000ff
        /*0380*/ 	.word	0x000000c0
        /*0384*/ 	.short	0x0100
        /*0386*/ 	.byte	0x08
	.zero		1


	//   ....[49]....
        /*0388*/ 	.word	0x00000590
        /*038c*/ 	.word	0x000000ff
        /*0390*/ 	.word	0x000001e8
        /*0394*/ 	.short	0x0100
        /*0396*/ 	.byte	0x08
	.zero		1


	//   ....[50]....
        /*0398*/ 	.word	0x000005a0
        /*039c*/ 	.word	0x000000ff
        /*03a0*/ 	.word	0x000000c8
        /*03a4*/ 	.short	0x0100
        /*03a6*/ 	.byte	0x08
	.zero		1


	//   ....[51]....
        /*03a8*/ 	.word	0x000005b0
        /*03ac*/ 	.word	0x000000ff
        /*03b0*/ 	.word	0x000001f0
        /*03b4*/ 	.short	0x0100
        /*03b6*/ 	.byte	0x08
	.zero		1


	//   ....[52]....
        /*03b8*/ 	.word	0x000005c0
        /*03bc*/ 	.word	0x000000ff
        /*03c0*/ 	.word	0x000000d0
        /*03c4*/ 	.short	0x0100
        /*03c6*/ 	.byte	0x08
	.zero		1


	//   ....[53]....
        /*03c8*/ 	.word	0x000005d0
        /*03cc*/ 	.word	0x000000ff
        /*03d0*/ 	.word	0x000001f8
        /*03d4*/ 	.short	0x0100
        /*03d6*/ 	.byte	0x08
	.zero		1


	//   ....[54]....
        /*03d8*/ 	.word	0x000005e0
        /*03dc*/ 	.word	0x000000ff
        /*03e0*/ 	.word	0x000000d8
        /*03e4*/ 	.short	0x0100
        /*03e6*/ 	.byte	0x08
	.zero		1


	//   ....[55]....
        /*03e8*/ 	.word	0x000005f0
        /*03ec*/ 	.word	0x000000ff
        /*03f0*/ 	.word	0x00000200
        /*03f4*/ 	.short	0x0100
        /*03f6*/ 	.byte	0x08
	.zero		1


	//   ....[56]....
        /*03f8*/ 	.word	0x00000600
        /*03fc*/ 	.word	0x000000ff
        /*0400*/ 	.word	0x000000e0
        /*0404*/ 	.short	0x0100
        /*0406*/ 	.byte	0x08
	.zero		1


	//   ....[57]....
        /*0408*/ 	.word	0x00000610
        /*040c*/ 	.word	0x000000ff
        /*0410*/ 	.word	0x00000208
        /*0414*/ 	.short	0x0100
        /*0416*/ 	.byte	0x08
	.zero		1


	//   ....[58]....
        /*0418*/ 	.word	0x00000620
        /*041c*/ 	.word	0x000000ff
        /*0420*/ 	.word	0x000000e8
        /*0424*/ 	.short	0x0100
        /*0426*/ 	.byte	0x08
	.zero		1


	//   ....[59]....
        /*0428*/ 	.word	0x00000630
        /*042c*/ 	.word	0x000000ff
        /*0430*/ 	.word	0x00000210
        /*0434*/ 	.short	0x0100
        /*0436*/ 	.byte	0x08
	.zero		1


	//   ....[60]....
        /*0438*/ 	.word	0x00000640
        /*043c*/ 	.word	0x000000ff
        /*0440*/ 	.word	0x000000f0
        /*0444*/ 	.short	0x0100
        /*0446*/ 	.byte	0x08
	.zero		1


	//   ....[61]....
        /*0448*/ 	.word	0x00000650
        /*044c*/ 	.word	0x000000ff
        /*0450*/ 	.word	0x00000218
        /*0454*/ 	.short	0x0100
        /*0456*/ 	.byte	0x08
	.zero		1


	//   ....[62]....
        /*0458*/ 	.word	0x00000660
        /*045c*/ 	.word	0x000000ff
        /*0460*/ 	.word	0x000000f8
        /*0464*/ 	.short	0x0100
        /*0466*/ 	.byte	0x08
	.zero		1


	//   ....[63]....
        /*0468*/ 	.word	0x00000670
        /*046c*/ 	.word	0x000000ff
        /*0470*/ 	.word	0x00000220
        /*0474*/ 	.short	0x0100
        /*0476*/ 	.byte	0x08
	.zero		1


	//   ....[64]....
        /*0478*/ 	.word	0x00000680
        /*047c*/ 	.word	0x000000ff
        /*0480*/ 	.word	0x00000100
        /*0484*/ 	.short	0x0100
        /*0486*/ 	.byte	0x08
	.zero		1


	//   ....[65]....
        /*0488*/ 	.word	0x00000690
        /*048c*/ 	.word	0x000000ff
        /*0490*/ 	.word	0x00000228
        /*0494*/ 	.short	0x0100
        /*0496*/ 	.byte	0x08
	.zero		1


	//   ....[66]....
        /*0498*/ 	.word	0x000006a0
        /*049c*/ 	.word	0x000000ff
        /*04a0*/ 	.word	0x00000108
        /*04a4*/ 	.short	0x0100
        /*04a6*/ 	.byte	0x08
	.zero		1


	//   ....[67]....
        /*04a8*/ 	.word	0x000006b0
        /*04ac*/ 	.word	0x000000ff
        /*04b0*/ 	.word	0x00000230
        /*04b4*/ 	.short	0x0100
        /*04b6*/ 	.byte	0x08
	.zero		1


	//   ....[68]....
        /*04b8*/ 	.word	0x000006c0
        /*04bc*/ 	.word	0x000000ff
        /*04c0*/ 	.word	0x00000110
        /*04c4*/ 	.short	0x0100
        /*04c6*/ 	.byte	0x08
	.zero		1


	//   ....[69]....
        /*04c8*/ 	.word	0x000006d0
        /*04cc*/ 	.word	0x000000ff
        /*04d0*/ 	.word	0x00000238
        /*04d4*/ 	.short	0x0100
        /*04d6*/ 	.byte	0x08
	.zero		1


	//   ....[70]....
        /*04d8*/ 	.word	0x000006e0
        /*04dc*/ 	.word	0x000000ff
        /*04e0*/ 	.word	0x00000118
        /*04e4*/ 	.short	0x0100
        /*04e6*/ 	.byte	0x08
	.zero		1


	//   ....[71]....
        /*04e8*/ 	.word	0x000006f0
        /*04ec*/ 	.word	0x000000ff
        /*04f0*/ 	.word	0x00000240
        /*04f4*/ 	.short	0x0100
        /*04f6*/ 	.byte	0x08
	.zero		1


	//   ....[72]....
        /*04f8*/ 	.word	0x00000700
        /*04fc*/ 	.word	0x000000ff
        /*0500*/ 	.word	0x00000120
        /*0504*/ 	.short	0x0100
        /*0506*/ 	.byte	0x08
	.zero		1


	//   ....[73]....
        /*0508*/ 	.word	0x00000710
        /*050c*/ 	.word	0x000000ff
        /*0510*/ 	.word	0x00000248
        /*0514*/ 	.short	0x0100
        /*0516*/ 	.byte	0x08
	.zero		1


	//   ....[74]....
        /*0518*/ 	.word	0x00000b90
        /*051c*/ 	.word	0x000000ff
        /*0520*/ 	.word	0x00000260
        /*0524*/ 	.short	0x0100
        /*0526*/ 	.byte	0x06
	.zero		1


	//   ....[75]....
        /*0528*/ 	.word	0x00000bf0
        /*052c*/ 	.word	0x000000ff
        /*0530*/ 	.word	0x00000268
        /*0534*/ 	.short	0x0100
        /*0536*/ 	.byte	0x06
	.zero		1


	//   ....[76]....
        /*0538*/ 	.word	0x000019f0
        /*053c*/ 	.word	0x000000ff
        /*0540*/ 	.word	0x00000000
        /*0544*/ 	.short	0x010a
        /*0546*/ 	.byte	0x06
	.zero		1


	//   ....[77]....
        /*0548*/ 	.word	0x00001a30
        /*054c*/ 	.word	0x000000ff
        /*0550*/ 	.word	0x00000000
        /*0554*/ 	.short	0x010a
        /*0556*/ 	.byte	0x06
	.zero		1


	//   ....[78]....
        /*0558*/ 	.word	0x00002020
        /*055c*/ 	.word	0x000000ff
        /*0560*/ 	.word	0x00000000
        /*0564*/ 	.short	0x010a
        /*0566*/ 	.byte	0x0c
	.zero		1


	//   ....[79]....
        /*0568*/ 	.word	0x00002060
        /*056c*/ 	.word	0x000000ff
        /*0570*/ 	.word	0x00000000
        /*0574*/ 	.short	0x010a
        /*0576*/ 	.byte	0x0c
	.zero		1


	//   ....[80]....
        /*0578*/ 	.word	0x00002440
        /*057c*/ 	.word	0x0000000a
        /*0580*/ 	.word	0x00000000
        /*0584*/ 	.short	0x0101
        /*0586*/ 	.byte	0x3f
	.zero		1


	//   ....[81]....
        /*0588*/ 	.word	0x00002900
        /*058c*/ 	.word	0x00000008
        /*0590*/ 	.word	0x00000000
        /*0594*/ 	.short	0x0101
        /*0596*/ 	.byte	0x3f
	.zero		1


	//   ....[82]....
        /*0598*/ 	.word	0x000061e0
        /*059c*/ 	.word	0x00000015
        /*05a0*/ 	.word	0x00000128
        /*05a4*/ 	.short	0x010a
        /*05a6*/ 	.byte	0x3f
	.zero		1


	//   ....[83]....
        /*05a8*/ 	.word	0x000065c0
        /*05ac*/ 	.word	0x00000008
        /*05b0*/ 	.word	0x00000268
        /*05b4*/ 	.short	0x0101
        /*05b6*/ 	.byte	0x3f
	.zero		1


	//   ....[84]....
        /*05b8*/ 	.word	0x00006cb0
        /*05bc*/ 	.word	0x00000007
        /*05c0*/ 	.word	0x00000000
        /*05c4*/ 	.short	0x010a
        /*05c6*/ 	.byte	0x3f
	.zero		1


	//   ....[85]....
        /*05c8*/ 	.word	0x00006d30
        /*05cc*/ 	.word	0x00000008
        /*05d0*/ 	.word	0x00000000
        /*05d4*/ 	.short	0x010a
        /*05d6*/ 	.byte	0x3f
	.zero		1


	//   ....[86]....
        /*05d8*/ 	.word	0x00006dc0
        /*05dc*/ 	.word	0x00000009
        /*05e0*/ 	.word	0x00000000
        /*05e4*/ 	.short	0x010a
        /*05e6*/ 	.byte	0x3f
	.zero		1


	//   ....[87]....
        /*05e8*/ 	.word	0x00006e50
        /*05ec*/ 	.word	0x00000008
        /*05f0*/ 	.word	0x00000000
        /*05f4*/ 	.short	0x010a
        /*05f6*/ 	.byte	0x3f
	.zero		1


	//   ....[88]....
        /*05f8*/ 	.word	0x00006ee0
        /*05fc*/ 	.word	0x00000009
        /*0600*/ 	.word	0x00000000
        /*0604*/ 	.short	0x010a
        /*0606*/ 	.byte	0x3f
	.zero		1


	//   ....[89]....
        /*0608*/ 	.word	0x00006f70
        /*060c*/ 	.word	0x00000008
        /*0610*/ 	.word	0x00000000
        /*0614*/ 	.short	0x010a
        /*0616*/ 	.byte	0x3f
	.zero		1


	//   ....[90]....
        /*0618*/ 	.word	0x00007000
        /*061c*/ 	.word	0x00000009
        /*0620*/ 	.word	0x00000000
        /*0624*/ 	.short	0x010a
        /*0626*/ 	.byte	0x3f
	.zero		1


	//   ....[91]....
        /*0628*/ 	.word	0x00007090
        /*062c*/ 	.word	0x00000008
        /*0630*/ 	.word	0x00000000
        /*0634*/ 	.short	0x010a
        /*0636*/ 	.byte	0x3f
	.zero		1


	//   ....[92]....
        /*0638*/ 	.word	0x00007120
        /*063c*/ 	.word	0x00000009
        /*0640*/ 	.word	0x00000000
        /*0644*/ 	.short	0x010a
        /*0646*/ 	.byte	0x3f
	.zero		1


	//   ....[93]....
        /*0648*/ 	.word	0x000071b0
        /*064c*/ 	.word	0x00000008
        /*0650*/ 	.word	0x00000000
        /*0654*/ 	.short	0x010a
        /*0656*/ 	.byte	0x3f
	.zero		1


	//   ....[94]....
        /*0658*/ 	.word	0x00007240
        /*065c*/ 	.word	0x00000009
        /*0660*/ 	.word	0x00000000
        /*0664*/ 	.short	0x010a
        /*0666*/ 	.byte	0x3f
	.zero		1


	//   ....[95]....
        /*0668*/ 	.word	0x000072d0
        /*066c*/ 	.word	0x00000008
        /*0670*/ 	.word	0x00000000
        /*0674*/ 	.short	0x010a
        /*0676*/ 	.byte	0x3f
	.zero		1


	//   ....[96]....
        /*0678*/ 	.word	0x00007360
        /*067c*/ 	.word	0x00000009
        /*0680*/ 	.word	0x00000000
        /*0684*/ 	.short	0x010a
        /*0686*/ 	.byte	0x3f
	.zero		1


	//   ....[97]....
        /*0688*/ 	.word	0x000073f0
        /*068c*/ 	.word	0x00000008
        /*0690*/ 	.word	0x00000000
        /*0694*/ 	.short	0x010a
        /*0696*/ 	.byte	0x3f
	.zero		1


	//   ....[98]....
        /*0698*/ 	.word	0x00007480
        /*069c*/ 	.word	0x00000009
        /*06a0*/ 	.word	0x00000000
        /*06a4*/ 	.short	0x010a
        /*06a6*/ 	.byte	0x3f
	.zero		1


	//   ....[99]....
        /*06a8*/ 	.word	0x00007510
        /*06ac*/ 	.word	0x00000008
        /*06b0*/ 	.word	0x00000000
        /*06b4*/ 	.short	0x010a
        /*06b6*/ 	.byte	0x3f
	.zero		1


	//   ....[100]....
        /*06b8*/ 	.word	0x000075a0
        /*06bc*/ 	.word	0x00000009
        /*06c0*/ 	.word	0x00000000
        /*06c4*/ 	.short	0x010a
        /*06c6*/ 	.byte	0x3f
	.zero		1


	//   ....[101]....
        /*06c8*/ 	.word	0x00007630
        /*06cc*/ 	.word	0x00000008
        /*06d0*/ 	.word	0x00000000
        /*06d4*/ 	.short	0x010a
        /*06d6*/ 	.byte	0x3f
	.zero		1


	//   ....[102]....
        /*06d8*/ 	.word	0x000076c0
        /*06dc*/ 	.word	0x00000009
        /*06e0*/ 	.word	0x00000000
        /*06e4*/ 	.short	0x010a
        /*06e6*/ 	.byte	0x3f
	.zero		1


	//   ....[103]....
        /*06e8*/ 	.word	0x00007750
        /*06ec*/ 	.word	0x00000008
        /*06f0*/ 	.word	0x00000000
        /*06f4*/ 	.short	0x010a
        /*06f6*/ 	.byte	0x3f
	.zero		1


	//   ....[104]....
        /*06f8*/ 	.word	0x000077e0
        /*06fc*/ 	.word	0x00000009
        /*0700*/ 	.word	0x00000000
        /*0704*/ 	.short	0x010a
        /*0706*/ 	.byte	0x3f
	.zero		1


	//   ....[105]....
        /*0708*/ 	.word	0x00007870
        /*070c*/ 	.word	0x00000008
        /*0710*/ 	.word	0x00000000
        /*0714*/ 	.short	0x010a
        /*0716*/ 	.byte	0x3f
	.zero		1


	//   ....[106]....
        /*0718*/ 	.word	0x00007900
        /*071c*/ 	.word	0x00000009
        /*0720*/ 	.word	0x00000000
        /*0724*/ 	.short	0x010a
        /*0726*/ 	.byte	0x3f
	.zero		1


	//   ....[107]....
        /*0728*/ 	.word	0x00007990
        /*072c*/ 	.word	0x00000008
        /*0730*/ 	.word	0x00000000
        /*0734*/ 	.short	0x010a
        /*0736*/ 	.byte	0x3f
	.zero		1


	//   ....[108]....
        /*0738*/ 	.word	0x00007a20
        /*073c*/ 	.word	0x00000009
        /*0740*/ 	.word	0x00000000
        /*0744*/ 	.short	0x010a
        /*0746*/ 	.byte	0x3f
	.zero		1


	//   ....[109]....
        /*0748*/ 	.word	0x00007ab0
        /*074c*/ 	.word	0x00000008
        /*0750*/ 	.word	0x00000000
        /*0754*/ 	.short	0x010a
        /*0756*/ 	.byte	0x3f
	.zero		1


	//   ....[110]....
        /*0758*/ 	.word	0x00007b40
        /*075c*/ 	.word	0x00000009
        /*0760*/ 	.word	0x00000000
        /*0764*/ 	.short	0x010a
        /*0766*/ 	.byte	0x3f
	.zero		1


	//   ....[111]....
        /*0768*/ 	.word	0x00007bd0
        /*076c*/ 	.word	0x00000008
        /*0770*/ 	.word	0x00000000
        /*0774*/ 	.short	0x010a
        /*0776*/ 	.byte	0x3f
	.zero		1


	//   ....[112]....
        /*0778*/ 	.word	0x00007c60
        /*077c*/ 	.word	0x00000009
        /*0780*/ 	.word	0x00000000
        /*0784*/ 	.short	0x010a
        /*0786*/ 	.byte	0x3f
	.zero		1


	//   ....[113]....
        /*0788*/ 	.word	0x00007cf0
        /*078c*/ 	.word	0x00000008
        /*0790*/ 	.word	0x00000000
        /*0794*/ 	.short	0x010a
        /*0796*/ 	.byte	0x3f
	.zero		1


	//   ....[114]....
        /*0798*/ 	.word	0x00007d80
        /*079c*/ 	.word	0x00000009
        /*07a0*/ 	.word	0x00000000
        /*07a4*/ 	.short	0x010a
        /*07a6*/ 	.byte	0x3f
	.zero		1


	//   ....[115]....
        /*07a8*/ 	.word	0x00007e10
        /*07ac*/ 	.word	0x00000008
        /*07b0*/ 	.word	0x00000000
        /*07b4*/ 	.short	0x010a
        /*07b6*/ 	.byte	0x3f
	.zero		1


	//   ....[116]....
        /*07b8*/ 	.word	0x00007ea0
        /*07bc*/ 	.word	0x00000009
        /*07c0*/ 	.word	0x00000000
        /*07c4*/ 	.short	0x010a
        /*07c6*/ 	.byte	0x3f
	.zero		1


	//   ....[117]....
        /*07c8*/ 	.word	0x00007f30
        /*07cc*/ 	.word	0x00000008
        /*07d0*/ 	.word	0x00000000
        /*07d4*/ 	.short	0x010a
        /*07d6*/ 	.byte	0x3f
	.zero		1


	//   ....[118]....
        /*07d8*/ 	.word	0x00007fc0
        /*07dc*/ 	.word	0x00000009
        /*07e0*/ 	.word	0x00000000
        /*07e4*/ 	.short	0x010a
        /*07e6*/ 	.byte	0x3f
	.zero		1


	//   ....[119]....
        /*07e8*/ 	.word	0x00008050
        /*07ec*/ 	.word	0x00000006
        /*07f0*/ 	.word	0x00000000
        /*07f4*/ 	.short	0x010a
        /*07f6*/ 	.byte	0x3f
	.zero		1


	//   ....[120]....
        /*07f8*/ 	.word	0x000080e0
        /*07fc*/ 	.word	0x00000003
        /*0800*/ 	.word	0x00000000
        /*0804*/ 	.short	0x010a
        /*0806*/ 	.byte	0x3f
	.zero		1


	//   ....[121]....
        /*0808*/ 	.word	0x00008150
        /*080c*/ 	.word	0x00000009
        /*0810*/ 	.word	0x00000000
        /*0814*/ 	.short	0x010a
        /*0816*/ 	.byte	0x3f
	.zero		1


	//   ....[122]....
        /*0818*/ 	.word	0x000081b0
        /*081c*/ 	.word	0x0000000b
        /*0820*/ 	.word	0x00000000
        /*0824*/ 	.short	0x010a
        /*0826*/ 	.byte	0x3f
	.zero		1


	//   ....[123]....
        /*0828*/ 	.word	0x00008280
        /*082c*/ 	.word	0x00000015
        /*0830*/ 	.word	0x00000128
        /*0834*/ 	.short	0x010a
        /*0836*/ 	.byte	0x3f
	.zero		1


	//   ....[124]....
        /*0838*/ 	.word	0x00008350
        /*083c*/ 	.word	0x00000007
        /*0840*/ 	.word	0x00000000
        /*0844*/ 	.short	0x010a
        /*0846*/ 	.byte	0x3f
	.zero		1


	//   ....[125]....
        /*0848*/ 	.word	0x000083a0
        /*084c*/ 	.word	0x00000008
        /*0850*/ 	.word	0x00000000
        /*0854*/ 	.short	0x010a
        /*0856*/ 	.byte	0x3f
	.zero		1


	//   ....[126]....
        /*0858*/ 	.word	0x000083f0
        /*085c*/ 	.word	0x00000009
        /*0860*/ 	.word	0x00000000
        /*0864*/ 	.short	0x010a
        /*0866*/ 	.byte	0x3f
	.zero		1


	//   ....[127]....
        /*0868*/ 	.word	0x00008440
        /*086c*/ 	.word	0x00000008
        /*0870*/ 	.word	0x00000000
        /*0874*/ 	.short	0x010a
        /*0876*/ 	.byte	0x3f
	.zero		1


	//   ....[128]....
        /*0878*/ 	.word	0x00008490
        /*087c*/ 	.word	0x00000009
        /*0880*/ 	.word	0x00000000
        /*0884*/ 	.short	0x010a
        /*0886*/ 	.byte	0x3f
	.zero		1


	//   ....[129]....
        /*0888*/ 	.word	0x000084e0
        /*088c*/ 	.word	0x00000008
        /*0890*/ 	.word	0x00000000
        /*0894*/ 	.short	0x010a
        /*0896*/ 	.byte	0x3f
	.zero		1


	//   ....[130]....
        /*0898*/ 	.word	0x00008530
        /*089c*/ 	.word	0x00000009
        /*08a0*/ 	.word	0x00000000
        /*08a4*/ 	.short	0x010a
        /*08a6*/ 	.byte	0x3f
	.zero		1


	//   ....[131]....
        /*08a8*/ 	.word	0x00008580
        /*08ac*/ 	.word	0x00000008
        /*08b0*/ 	.word	0x00000000
        /*08b4*/ 	.short	0x010a
        /*08b6*/ 	.byte	0x3f
	.zero		1


	//   ....[132]....
        /*08b8*/ 	.word	0x000085d0
        /*08bc*/ 	.word	0x00000009
        /*08c0*/ 	.word	0x00000000
        /*08c4*/ 	.short	0x010a
        /*08c6*/ 	.byte	0x3f
	.zero		1


	//   ....[133]....
        /*08c8*/ 	.word	0x00008620
        /*08cc*/ 	.word	0x00000008
        /*08d0*/ 	.word	0x00000000
        /*08d4*/ 	.short	0x010a
        /*08d6*/ 	.byte	0x3f
	.zero		1


	//   ....[134]....
        /*08d8*/ 	.word	0x00008670
        /*08dc*/ 	.word	0x00000009
        /*08e0*/ 	.word	0x00000000
        /*08e4*/ 	.short	0x010a
        /*08e6*/ 	.byte	0x3f
	.zero		1


	//   ....[135]....
        /*08e8*/ 	.word	0x000086c0
        /*08ec*/ 	.word	0x00000008
        /*08f0*/ 	.word	0x00000000
        /*08f4*/ 	.short	0x010a
        /*08f6*/ 	.byte	0x3f
	.zero		1


	//   ....[136]....
        /*08f8*/ 	.word	0x00008710
        /*08fc*/ 	.word	0x00000009
        /*0900*/ 	.word	0x00000000
        /*0904*/ 	.short	0x010a
        /*0906*/ 	.byte	0x3f
	.zero		1


	//   ....[137]....
        /*0908*/ 	.word	0x00008760
        /*090c*/ 	.word	0x00000008
        /*0910*/ 	.word	0x00000000
        /*0914*/ 	.short	0x010a
        /*0916*/ 	.byte	0x3f
	.zero		1


	//   ....[138]....
        /*0918*/ 	.word	0x000087b0
        /*091c*/ 	.word	0x00000009
        /*0920*/ 	.word	0x00000000
        /*0924*/ 	.short	0x010a
        /*0926*/ 	.byte	0x3f
	.zero		1


	//   ....[139]....
        /*0928*/ 	.word	0x00008800
        /*092c*/ 	.word	0x00000008
        /*0930*/ 	.word	0x00000000
        /*0934*/ 	.short	0x010a
        /*0936*/ 	.byte	0x3f
	.zero		1


	//   ....[140]....
        /*0938*/ 	.word	0x00008850
        /*093c*/ 	.word	0x00000009
        /*0940*/ 	.word	0x00000000
        /*0944*/ 	.short	0x010a
        /*0946*/ 	.byte	0x3f
	.zero		1


	//   ....[141]....
        /*0948*/ 	.word	0x000088a0
        /*094c*/ 	.word	0x00000008
        /*0950*/ 	.word	0x00000000
        /*0954*/ 	.short	0x010a
        /*0956*/ 	.byte	0x3f
	.zero		1


	//   ....[142]....
        /*0958*/ 	.word	0x000088f0
        /*095c*/ 	.word	0x00000009
        /*0960*/ 	.word	0x00000000
        /*0964*/ 	.short	0x010a
        /*0966*/ 	.byte	0x3f
	.zero		1


	//   ....[143]....
        /*0968*/ 	.word	0x00008940
        /*096c*/ 	.word	0x00000008
        /*0970*/ 	.word	0x00000000
        /*0974*/ 	.short	0x010a
        /*0976*/ 	.byte	0x3f
	.zero		1


	//   ....[144]....
        /*0978*/ 	.word	0x00008990
        /*097c*/ 	.word	0x00000009
        /*0980*/ 	.word	0x00000000
        /*0984*/ 	.short	0x010a
        /*0986*/ 	.byte	0x3f
	.zero		1


	//   ....[145]....
        /*0988*/ 	.word	0x000089e0
        /*098c*/ 	.word	0x00000008
        /*0990*/ 	.word	0x00000000
        /*0994*/ 	.short	0x010a
        /*0996*/ 	.byte	0x3f
	.zero		1


	//   ....[146]....
        /*0998*/ 	.word	0x00008a30
        /*099c*/ 	.word	0x00000009
        /*09a0*/ 	.word	0x00000000
        /*09a4*/ 	.short	0x010a
        /*09a6*/ 	.byte	0x3f
	.zero		1


	//   ....[147]....
        /*09a8*/ 	.word	0x00008a80
        /*09ac*/ 	.word	0x00000008
        /*09b0*/ 	.word	0x00000000
        /*09b4*/ 	.short	0x010a
        /*09b6*/ 	.byte	0x3f
	.zero		1


	//   ....[148]....
        /*09b8*/ 	.word	0x00008ad0
        /*09bc*/ 	.word	0x00000009
        /*09c0*/ 	.word	0x00000000
        /*09c4*/ 	.short	0x010a
        /*09c6*/ 	.byte	0x3f
	.zero		1


	//   ....[149]....
        /*09c8*/ 	.word	0x00008b20
        /*09cc*/ 	.word	0x00000008
        /*09d0*/ 	.word	0x00000000
        /*09d4*/ 	.short	0x010a
        /*09d6*/ 	.byte	0x3f
	.zero		1


	//   ....[150]....
        /*09d8*/ 	.word	0x00008b70
        /*09dc*/ 	.word	0x00000009
        /*09e0*/ 	.word	0x00000000
        /*09e4*/ 	.short	0x010a
        /*09e6*/ 	.byte	0x3f
	.zero		1


	//   ....[151]....
        /*09e8*/ 	.word	0x00008bc0
        /*09ec*/ 	.word	0x00000008
        /*09f0*/ 	.word	0x00000000
        /*09f4*/ 	.short	0x010a
        /*09f6*/ 	.byte	0x3f
	.zero		1


	//   ....[152]....
        /*09f8*/ 	.word	0x00008c10
        /*09fc*/ 	.word	0x00000009
        /*0a00*/ 	.word	0x00000000
        /*0a04*/ 	.short	0x010a
        /*0a06*/ 	.byte	0x3f
	.zero		1


	//   ....[153]....
        /*0a08*/ 	.word	0x00008c60
        /*0a0c*/ 	.word	0x00000008
        /*0a10*/ 	.word	0x00000000
        /*0a14*/ 	.short	0x010a
        /*0a16*/ 	.byte	0x3f
	.zero		1


	//   ....[154]....
        /*0a18*/ 	.word	0x00008cb0
        /*0a1c*/ 	.word	0x00000009
        /*0a20*/ 	.word	0x00000000
        /*0a24*/ 	.short	0x010a
        /*0a26*/ 	.byte	0x3f
	.zero		1


	//   ....[155]....
        /*0a28*/ 	.word	0x00008d00
        /*0a2c*/ 	.word	0x00000008
        /*0a30*/ 	.word	0x00000000
        /*0a34*/ 	.short	0x010a
        /*0a36*/ 	.byte	0x3f
	.zero		1


	//   ....[156]....
        /*0a38*/ 	.word	0x00008d50
        /*0a3c*/ 	.word	0x00000009
        /*0a40*/ 	.word	0x00000000
        /*0a44*/ 	.short	0x010a
        /*0a46*/ 	.byte	0x3f
	.zero		1


	//   ....[157]....
        /*0a48*/ 	.word	0x00008da0
        /*0a4c*/ 	.word	0x00000008
        /*0a50*/ 	.word	0x00000000
        /*0a54*/ 	.short	0x010a
        /*0a56*/ 	.byte	0x3f
	.zero		1


	//   ....[158]....
        /*0a58*/ 	.word	0x00008df0
        /*0a5c*/ 	.word	0x00000009
        /*0a60*/ 	.word	0x00000000
        /*0a64*/ 	.short	0x010a
        /*0a66*/ 	.byte	0x3f
	.zero		1


	//   ....[159]....
        /*0a68*/ 	.word	0x00008e40
        /*0a6c*/ 	.word	0x00000006
        /*0a70*/ 	.word	0x00000000
        /*0a74*/ 	.short	0x010a
        /*0a76*/ 	.byte	0x3f
	.zero		1


	//----- nvinfo : EIATTR_NUM_MBARRIERS
	.align		4
.L_28:
        /*0a78*/ 	.byte	0x03, 0x38
        /*0a7a*/ 	.short	0x004c


	//----- nvinfo : EIATTR_EXIT_INSTR_OFFSETS
	.align		4
        /*0a7c*/ 	.byte	0x04, 0x1c
        /*0a7e*/ 	.short	(.L_30 - .L_29)


	//   ....[0]....
.L_29:
        /*0a80*/ 	.word	0x00000da0


	//   ....[1]....
        /*0a84*/ 	.word	0x00001580


	//   ....[2]....
        /*0a88*/ 	.word	0x000058f0


	//   ....[3]....
        /*0a8c*/ 	.word	0x00005e50


	//   ....[4]....
        /*0a90*/ 	.word	0x00008130


	//----- nvinfo : EIATTR_MAX_THREADS
	.align		4
.L_30:
        /*0a94*/ 	.byte	0x04, 0x05
        /*0a96*/ 	.short	(.L_32 - .L_31)
.L_31:
        /*0a98*/ 	.word	0x00000180
        /*0a9c*/ 	.word	0x00000001
        /*0aa0*/ 	.word	0x00000001


	//----- nvinfo : EIATTR_CRS_STACK_SIZE
	.align		4
.L_32:
        /*0aa4*/ 	.byte	0x04, 0x1e
        /*0aa6*/ 	.short	(.L_34 - .L_33)
.L_33:
        /*0aa8*/ 	.word	0x00000000


	//----- nvinfo : EIATTR_CBANK_PARAM_SIZE
	.align		4
.L_34:
        /*0aac*/ 	.byte	0x03, 0x19
        /*0aae*/ 	.short	0x0470


	//----- nvinfo : EIATTR_PARAM_CBANK
	.align		4
        /*0ab0*/ 	.byte	0x04, 0x0a
        /*0ab2*/ 	.short	(.L_36 - .L_35)
	.align		4
.L_35:
        /*0ab4*/ 	.word	index@(.nv.constant0._ZN7cutlass13device_kernelINS_4gemm6kernel13GemmUniversalIN4cute5tupleIJiiiiEEENS1_10collective13CollectiveMmaINS1_37MainloopSm90TmaGmmaWarpSpecializedFP8ILi37ENS5_IJNS4_1CILi8EEENSA_ILi1EEESC_EEENS1_35KernelTmaWarpSpecializedCooperativeEEENS5_IJNSA_ILi128EEENSA_ILi64EEENSA_ILi32EEEEEENS_12float_e5m2_tENS5_IJlSC_lEEESK_SL_NS4_8TiledMMAINS4_8MMA_AtomIJNS4_4SM904GMMA30MMA_64x64x32_F32E5M2E5M2_SS_TNILNSP_7ScaleInE1ELSR_1EEEEEENS4_6LayoutINS5_IJNSA_ILi2EEESC_SC_EEENS5_IJSC_NSA_ILi0EEESX_EEEEENS5_IJNS4_10UnderscoreES10_S10_EEEEENS4_13SM90_TMA_LOADENS4_14ComposedLayoutINS4_7SwizzleILi1ELi4ELi3EEENS4_18smem_ptr_flag_bitsILi8EEENSU_INS5_IJSB_SI_EEENS5_IJSI_SC_EEEEEEEvNS4_8identityENS4_23SM90_TMA_LOAD_MULTICASTES1C_vS1D_EENS_8epilogue10collective6detail29Sm90TmaWarpSpecializedAdapterINS1H_15DefaultEpilogueISK_SL_SL_NS1G_6thread17LinearCombinationISK_Li1EffLNS1L_9ScaleType4KindE0ELNS_15FloatRoundStyleE2ESK_EENS1_15EpilogueDefaultEEEEEvvEEEEvNT_6ParamsE)
        /*0ab8*/ 	.short	0x0210
        /*0aba*/ 	.short	0x0470


	//----- nvinfo : EIATTR_SW_WAR
	.align		4
.L_36:
        /*0abc*/ 	.byte	0x04, 0x36
        /*0abe*/ 	.short	(.L_38 - .L_37)
.L_37:
        /*0ac0*/ 	.word	0x00000008
.L_38:


//--------------------- .nv.callgraph             --------------------------
	.section	.nv.callgraph,"",@"SHT_CUDA_CALLGRAPH"
	.align	4
	.sectionentsize	8
	.align		4
        /*0000*/ 	.word	0x00000000
	.align		4
        /*0004*/ 	.word	0xffffffff
	.align		4
        /*0008*/ 	.word	0x00000000
	.align		4
        /*000c*/ 	.word	0xfffffffe
	.align		4
        /*0010*/ 	.word	0x00000000
	.align		4
        /*0014*/ 	.word	0xfffffffd
	.align		4
        /*0018*/ 	.word	0x00000000
	.align		4
        /*001c*/ 	.word	0xfffffffc


//--------------------- .nv.constant4             --------------------------
	.section	.nv.constant4,"a",@progbits
	.align	8
	.align		8
.nv.constant4:
        /*0000*/ 	.dword	_ZN40_INTERNAL_704ad7e6_4_k_cu_e988f7ba_282124cuda3std3__45__cpo5beginE
	.align		8
        /*0008*/ 	.dword	_ZN40_INTERNAL_704ad7e6_4_k_cu_e988f7ba_282124cuda3std3__45__cpo3endE
	.align		8
        /*0010*/ 	.dword	_ZN40_INTERNAL_704ad7e6_4_k_cu_e988f7ba_282124cuda3std3__45__cpo6cbeginE
	.align		8
        /*0018*/ 	.dword	_ZN40_INTERNAL_704ad7e6_4_k_cu_e988f7ba_282124cuda3std3__45__cpo4cendE
	.align		8
        /*0020*/ 	.dword	_ZN40_INTERNAL_704ad7e6_4_k_cu_e988f7ba_282124cuda3std3__442_GLOBAL__N__704ad7e6_4_k_cu_e988f7ba_282126ignoreE
	.align		8
        /*0028*/ 	.dword	_ZN40_INTERNAL_704ad7e6_4_k_cu_e988f7ba_282124cuda3std3__419piecewise_constructE
	.align		8
        /*0030*/ 	.dword	_ZN40_INTERNAL_704ad7e6_4_k_cu_e988f7ba_282124cuda3std3__48in_placeE
	.align		8
        /*0038*/ 	.dword	_ZN40_INTERNAL_704ad7e6_4_k_cu_e988f7ba_282124cuda3std6ranges3__45__cpo4swapE
	.align		8
        /*0040*/ 	.dword	_ZN40_INTERNAL_704ad7e6_4_k_cu_e988f7ba_282124cuda3std6ranges3__45__cpo9iter_moveE
	.align		8
        /*0048*/ 	.dword	_ZN40_INTERNAL_704ad7e6_4_k_cu_e988f7ba_282124cute7productE
	.align		8
        /*0050*/ 	.dword	_ZN40_INTERNAL_704ad7e6_4_k_cu_e988f7ba_282124cute1_E


//--------------------- .text._ZN7cutlass13device_kernelINS_4gemm6kernel13GemmUniversalIN4cute5tupleIJiiiiEEENS1_10collective13CollectiveMmaINS1_37MainloopSm90TmaGmmaWarpSpecializedFP8ILi37ENS5_IJNS4_1CILi8EEENSA_ILi1EEESC_EEENS1_35KernelTmaWarpSpecializedCooperativeEEENS5_IJNSA_ILi128EEENSA_ILi64EEENSA_ILi32EEEEEENS_12float_e5m2_tENS5_IJlSC_lEEESK_SL_NS4_8TiledMMAINS4_8MMA_AtomIJNS4_4SM904GMMA30MMA_64x64x32_F32E5M2E5M2_SS_TNILNSP_7ScaleInE1ELSR_1EEEEEENS4_6LayoutINS5_IJNSA_ILi2EEESC_SC_EEENS5_IJSC_NSA_ILi0EEESX_EEEEENS5_IJNS4_10UnderscoreES10_S10_EEEEENS4_13SM90_TMA_LOADENS4_14ComposedLayoutINS4_7SwizzleILi1ELi4ELi3EEENS4_18smem_ptr_flag_bitsILi8EEENSU_INS5_IJSB_SI_EEENS5_IJSI_SC_EEEEEEEvNS4_8identityENS4_23SM90_TMA_LOAD_MULTICASTES1C_vS1D_EENS_8epilogue10collective6detail29Sm90TmaWarpSpecializedAdapterINS1H_15DefaultEpilogueISK_SL_SL_NS1G_6thread17LinearCombinationISK_Li1EffLNS1L_9ScaleType4KindE0ELNS_15FloatRoundStyleE2ESK_EENS1_15EpilogueDefaultEEEEEvvEEEEvNT_6ParamsE --------------------------
	.section	.text._ZN7cutlass13device_kernelINS_4gemm6kernel13GemmUniversalIN4cute5tupleIJiiiiEEENS1_10collective13CollectiveMmaINS1_37MainloopSm90TmaGmmaWarpSpecializedFP8ILi37ENS5_IJNS4_1CILi8EEENSA_ILi1EEESC_EEENS1_35KernelTmaWarpSpecializedCooperativeEEENS5_IJNSA_ILi128EEENSA_ILi64EEENSA_ILi32EEEEEENS_12float_e5m2_tENS5_IJlSC_lEEESK_SL_NS4_8TiledMMAINS4_8MMA_AtomIJNS4_4SM904GMMA30MMA_64x64x32_F32E5M2E5M2_SS_TNILNSP_7ScaleInE1ELSR_1EEEEEENS4_6LayoutINS5_IJNSA_ILi2EEESC_SC_EEENS5_IJSC_NSA_ILi0EEESX_EEEEENS5_IJNS4_10UnderscoreES10_S10_EEEEENS4_13SM90_TMA_LOADENS4_14ComposedLayoutINS4_7SwizzleILi1ELi4ELi3EEENS4_18smem_ptr_flag_bitsILi8EEENSU_INS5_IJSB_SI_EEENS5_IJSI_SC_EEEEEEEvNS4_8identityENS4_23SM90_TMA_LOAD_MULTICASTES1C_vS1D_EENS_8epilogue10collective6detail29Sm90TmaWarpSpecializedAdapterINS1H_15DefaultEpilogueISK_SL_SL_NS1G_6thread17LinearCombinationISK_Li1EffLNS1L_9ScaleType4KindE0ELNS_15FloatRoundStyleE2ESK_EENS1_15EpilogueDefaultEEEEEvvEEEEvNT_6ParamsE,"ax",@progbits
	.align	128
.text._ZN7cutlass13device_kernelINS_4gemm6kernel13GemmUniversalIN4cute5tupleIJiiiiEEENS1_10collective13CollectiveMmaINS1_37MainloopSm90TmaGmmaWarpSpecializedFP8ILi37ENS5_IJNS4_1CILi8EEENSA_ILi1EEESC_EEENS1_35KernelTmaWarpSpecializedCooperativeEEENS5_IJNSA_ILi128EEENSA_ILi64EEENSA_ILi32EEEEEENS_12float_e5m2_tENS5_IJlSC_lEEESK_SL_NS4_8TiledMMAINS4_8MMA_AtomIJNS4_4SM904GMMA30MMA_64x64x32_F32E5M2E5M2_SS_TNILNSP_7ScaleInE1ELSR_1EEEEEENS4_6LayoutINS5_IJNSA_ILi2EEESC_SC_EEENS5_IJSC_NSA_ILi0EEESX_EEEEENS5_IJNS4_10UnderscoreES10_S10_EEEEENS4_13SM90_TMA_LOADENS4_14ComposedLayoutINS4_7SwizzleILi1ELi4ELi3EEENS4_18smem_ptr_flag_bitsILi8EEENSU_INS5_IJSB_SI_EEENS5_IJSI_SC_EEEEEEEvNS4_8identityENS4_23SM90_TMA_LOAD_MULTICASTES1C_vS1D_EENS_8epilogue10collective6detail29Sm90TmaWarpSpecializedAdapterINS1H_15DefaultEpilogueISK_SL_SL_NS1G_6thread17LinearCombinationISK_Li1EffLNS1L_9ScaleType4KindE0ELNS_15FloatRoundStyleE2ESK_EENS1_15EpilogueDefaultEEEEEvvEEEEvNT_6ParamsE:
        .type           _ZN7cutlass13device_kernelINS_4gemm6kernel13GemmUniversalIN4cute5tupleIJiiiiEEENS1_10collective13CollectiveMmaINS1_37MainloopSm90TmaGmmaWarpSpecializedFP8ILi37ENS5_IJNS4_1CILi8EEENSA_ILi1EEESC_EEENS1_35KernelTmaWarpSpecializedCooperativeEEENS5_IJNSA_ILi128EEENSA_ILi64EEENSA_ILi32EEEEEENS_12float_e5m2_tENS5_IJlSC_lEEESK_SL_NS4_8TiledMMAINS4_8MMA_AtomIJNS4_4SM904GMMA30MMA_64x64x32_F32E5M2E5M2_SS_TNILNSP_7ScaleInE1ELSR_1EEEEEENS4_6LayoutINS5_IJNSA_ILi2EEESC_SC_EEENS5_IJSC_NSA_ILi0EEESX_EEEEENS5_IJNS4_10UnderscoreES10_S10_EEEEENS4_13SM90_TMA_LOADENS4_14ComposedLayoutINS4_7SwizzleILi1ELi4ELi3EEENS4_18smem_ptr_flag_bitsILi8EEENSU_INS5_IJSB_SI_EEENS5_IJSI_SC_EEEEEEEvNS4_8identityENS4_23SM90_TMA_LOAD_MULTICASTES1C_vS1D_EENS_8epilogue10collective6detail29Sm90TmaWarpSpecializedAdapterINS1H_15DefaultEpilogueISK_SL_SL_NS1G_6thread17LinearCombinationISK_Li1EffLNS1L_9ScaleType4KindE0ELNS_15FloatRoundStyleE2ESK_EENS1_15EpilogueDefaultEEEEEvvEEEEvNT_6ParamsE,@function
        .size           _ZN7cutlass13device_kernelINS_4gemm6kernel13GemmUniversalIN4cute5tupleIJiiiiEEENS1_10collective13CollectiveMmaINS1_37MainloopSm90TmaGmmaWarpSpecializedFP8ILi37ENS5_IJNS4_1CILi8EEENSA_ILi1EEESC_EEENS1_35KernelTmaWarpSpecializedCooperativeEEENS5_IJNSA_ILi128EEENSA_ILi64EEENSA_ILi32EEEEEENS_12float_e5m2_tENS5_IJlSC_lEEESK_SL_NS4_8TiledMMAINS4_8MMA_AtomIJNS4_4SM904GMMA30MMA_64x64x32_F32E5M2E5M2_SS_TNILNSP_7ScaleInE1ELSR_1EEEEEENS4_6LayoutINS5_IJNSA_ILi2EEESC_SC_EEENS5_IJSC_NSA_ILi0EEESX_EEEEENS5_IJNS4_10UnderscoreES10_S10_EEEEENS4_13SM90_TMA_LOADENS4_14ComposedLayoutINS4_7SwizzleILi1ELi4ELi3EEENS4_18smem_ptr_flag_bitsILi8EEENSU_INS5_IJSB_SI_EEENS5_IJSI_SC_EEEEEEEvNS4_8identityENS4_23SM90_TMA_LOAD_MULTICASTES1C_vS1D_EENS_8epilogue10collective6detail29Sm90TmaWarpSpecializedAdapterINS1H_15DefaultEpilogueISK_SL_SL_NS1G_6thread17LinearCombinationISK_Li1EffLNS1L_9ScaleType4KindE0ELNS_15FloatRoundStyleE2ESK_EENS1_15EpilogueDefaultEEEEEvvEEEEvNT_6ParamsE,(.L_x_209 - _ZN7cutlass13device_kernelINS_4gemm6kernel13GemmUniversalIN4cute5tupleIJiiiiEEENS1_10collective13CollectiveMmaINS1_37MainloopSm90TmaGmmaWarpSpecializedFP8ILi37ENS5_IJNS4_1CILi8EEENSA_ILi1EEESC_EEENS1_35KernelTmaWarpSpecializedCooperativeEEENS5_IJNSA_ILi128EEENSA_ILi64EEENSA_ILi32EEEEEENS_12float_e5m2_tENS5_IJlSC_lEEESK_SL_NS4_8TiledMMAINS4_8MMA_AtomIJNS4_4SM904GMMA30MMA_64x64x32_F32E5M2E5M2_SS_TNILNSP_7ScaleInE1ELSR_1EEEEEENS4_6LayoutINS5_IJNSA_ILi2EEESC_SC_EEENS5_IJSC_NSA_ILi0EEESX_EEEEENS5_IJNS4_10UnderscoreES10_S10_EEEEENS4_13SM90_TMA_LOADENS4_14ComposedLayoutINS4_7SwizzleILi1ELi4ELi3EEENS4_18smem_ptr_flag_bitsILi8EEENSU_INS5_IJSB_SI_EEENS5_IJSI_SC_EEEEEEEvNS4_8identityENS4_23SM90_TMA_LOAD_MULTICASTES1C_vS1D_EENS_8epilogue10collective6detail29Sm90TmaWarpSpecializedAdapterINS1H_15DefaultEpilogueISK_SL_SL_NS1G_6thread17LinearCombinationISK_Li1EffLNS1L_9ScaleType4KindE0ELNS_15FloatRoundStyleE2ESK_EENS1_15EpilogueDefaultEEEEEvvEEEEvNT_6ParamsE)
        .other          _ZN7cutlass13device_kernelINS_4gemm6kernel13GemmUniversalIN4cute5tupleIJiiiiEEENS1_10collective13CollectiveMmaINS1_37MainloopSm90TmaGmmaWarpSpecializedFP8ILi37ENS5_IJNS4_1CILi8EEENSA_ILi1EEESC_EEENS1_35KernelTmaWarpSpecializedCooperativeEEENS5_IJNSA_ILi128EEENSA_ILi64EEENSA_ILi32EEEEEENS_12float_e5m2_tENS5_IJlSC_lEEESK_SL_NS4_8TiledMMAINS4_8MMA_AtomIJNS4_4SM904GMMA30MMA_64x64x32_F32E5M2E5M2_SS_TNILNSP_7ScaleInE1ELSR_1EEEEEENS4_6LayoutINS5_IJNSA_ILi2EEESC_SC_EEENS5_IJSC_NSA_ILi0EEESX_EEEEENS5_IJNS4_10UnderscoreES10_S10_EEEEENS4_13SM90_TMA_LOADENS4_14ComposedLayoutINS4_7SwizzleILi1ELi4ELi3EEENS4_18smem_ptr_flag_bitsILi8EEENSU_INS5_IJSB_SI_EEENS5_IJSI_SC_EEEEEEEvNS4_8identityENS4_23SM90_TMA_LOAD_MULTICASTES1C_vS1D_EENS_8epilogue10collective6detail29Sm90TmaWarpSpecializedAdapterINS1H_15DefaultEpilogueISK_SL_SL_NS1G_6thread17LinearCombinationISK_Li1EffLNS1L_9ScaleType4KindE0ELNS_15FloatRoundStyleE2ESK_EENS1_15EpilogueDefaultEEEEEvvEEEEvNT_6ParamsE,@"STO_CUDA_ENTRY STV_DEFAULT"
_ZN7cutlass13device_kernelINS_4gemm6kernel13GemmUniversalIN4cute5tupleIJiiiiEEENS1_10collective13CollectiveMmaINS1_37MainloopSm90TmaGmmaWarpSpecializedFP8ILi37ENS5_IJNS4_1CILi8EEENSA_ILi1EEESC_EEENS1_35KernelTmaWarpSpecializedCooperativeEEENS5_IJNSA_ILi128EEENSA_ILi64EEENSA_ILi32EEEEEENS_12float_e5m2_tENS5_IJlSC_lEEESK_SL_NS4_8TiledMMAINS4_8MMA_AtomIJNS4_4SM904GMMA30MMA_64x64x32_F32E5M2E5M2_SS_TNILNSP_7ScaleInE1ELSR_1EEEEEENS4_6LayoutINS5_IJNSA_ILi2EEESC_SC_EEENS5_IJSC_NSA_ILi0EEESX_EEEEENS5_IJNS4_10UnderscoreES10_S10_EEEEENS4_13SM90_TMA_LOADENS4_14ComposedLayoutINS4_7SwizzleILi1ELi4ELi3EEENS4_18smem_ptr_flag_bitsILi8EEENSU_INS5_IJSB_SI_EEENS5_IJSI_SC_EEEEEEEvNS4_8identityENS4_23SM90_TMA_LOAD_MULTICASTES1C_vS1D_EENS_8epilogue10collective6detail29Sm90TmaWarpSpecializedAdapterINS1H_15DefaultEpilogueISK_SL_SL_NS1G_6thread17LinearCombinationISK_Li1EffLNS1L_9ScaleType4KindE0ELNS_15FloatRoundStyleE2ESK_EENS1_15EpilogueDefaultEEEEEvvEEEEvNT_6ParamsE:
[----:B------:R-:W-:Y:S01]  /*0000*/  LDC R1, c[0x0][0x28] ;  /* 0x00000a00ff017b82 */ /* 0x000fe20000000800 */
[----:B------:R-:W0:Y:S01]  /*0010*/  S2R R0, SR_TID.X ;  /* 0x0000000000007919 */ /* 0x000e220000002100 */
[----:B------:R-:W-:Y:S01]  /*0020*/  ELECT P0, URZ, PT ;  /* 0x00000000003f782f */ /* 0x000fe20003800000 */
[----:B------:R-:W-:Y:S01]  /*0030*/  BSSY B0, `(.L_x_0) ;  /* 0x000000f000007945 */ /* 0x000fe20003800000 */
[--C-:B0-----:R-:W-:Y:S02]  /*0040*/  SHF.R.U32.HI R2, RZ, 0x5, R0.reuse ;  /* 0x00000005ff027819 */ /* 0x101fe40000011600 */
[----:B------:R-:W-:-:S03]  /*0050*/  SHF.R.U32.HI R3, RZ, 0x7, R0 ;  /* 0x00000007ff037819 */ /* 0x000fc60000011600 */
[----:B------:R-:W0:Y:S04]  /*0060*/  SHFL.IDX PT, R7, R2, RZ, 0x1f ;  /* 0x00001fff02077589 */ /* 0x000e2800000e0000 */
[----:B------:R1:W2:Y:S01]  /*0070*/  SHFL.IDX PT, R4, R3, RZ, 0x1f ;  /* 0x00001fff03047589 */ /* 0x0002a200000e0000 */
[----:B0-----:R-:W-:-:S13]  /*0080*/  ISETP.NE.OR P0, PT, R7, RZ, !P0 ;  /* 0x000000ff0700720c */ /* 0x001fda0004705670 */
[----:B-12---:R-:W-:Y:S05]  /*0090*/  @P0 BRA `(.L_x_1) ;  /* 0x0000000000200947 */ /* 0x006fea0003800000 */
[----:B------:R-:W-:Y:S02]  /*00a0*/  ULDC.64 UR4, c[0x0][0x198] ;  /* 0x0000660000047ab9 */ /* 0x000fe40000000a00 */
[----:B------:R-:W-:Y:S02]  /*00b0*/  UIADD3 UR6, UP0, UR4, 0xf0, URZ ;  /* 0x000000f004067890 */ /* 0x000fe4000ff1e03f */
[----:B------:R-:W-:Y:S02]  /*00c0*/  UIADD3 UR4, UP1, UR4, 0x1f0, URZ ;  /* 0x000001f004047890 */ /* 0x000fe4000ff3e03f */
[----:B------:R-:W-:Y:S02]  /*00d0*/  UIADD3.X UR7, URZ, UR5, URZ, UP0, !UPT ;  /* 0x000000053f077290 */ /* 0x000fe400087fe43f */
[----:B------:R-:W-:-:S07]  /*00e0*/  UIADD3.X UR5, URZ, UR5, URZ, UP1, !UPT ;  /* 0x000000053f057290 */ /* 0x000fce0008ffe43f */
[----:B------:R0:W-:Y:S02]  /*00f0*/  UTMACCTL.PF [UR6] ;  /* 0x00000000060079b9 */ /* 0x0001e40008040000 */
[----:B------:R0:W-:Y:S02]  /*0100*/  UTMACCTL.PF [UR4] ;  /* 0x00000000040079b9 */ /* 0x0001e40008040000 */
[----:B0-----:R-:W-:Y:S01]  /*0110*/  NOP ;  /* 0x0000000000007918 */ /* 0x001fe20000000000 */
.L_x_1:
[----:B------:R-:W-:Y:S05]  /*0120*/  BSYNC B0 ;  /* 0x0000000000007941 */ /* 0x000fea0003800000 */
.L_x_0:
[----:B------:R-:W0:Y:S01]  /*0130*/  SHFL.IDX PT, R3, R2, RZ, 0x1f ;  /* 0x00001fff02037589 */ /* 0x000e2200000e0000 */
[----:B------:R-:W-:-:S04]  /*0140*/  SHF.R.S32.HI R5, RZ, 0x1f, R0 ;  /* 0x0000001fff057819 */ /* 0x000fc80000011400 */
[----:B------:R-:W-:-:S04]  /*0150*/  LEA.HI R5, R5, R0, RZ, 0x7 ;  /* 0x0000000005057211 */ /* 0x000fc800078f38ff */
[----:B------:R-:W-:Y:S02]  /*0160*/  LOP3.LUT R5, R5, 0xffffff80, RZ, 0xc0, !PT ;  /* 0xffffff8005057812 */ /* 0x000fe400078ec0ff */
[----:B0-----:R-:W-:-:S13]  /*0170*/  ISETP.NE.AND P0, PT, R3, RZ, PT ;  /* 0x000000ff0300720c */ /* 0x001fda0003f05270 */
[----:B------:R-:W-:Y:S05]  /*0180*/  @P0 BRA `(.L_x_2) ;  /* 0x00000004006c0947 */ /* 0x000fea0003800000 */
[----:B------:R-:W-:Y:S01]  /*0190*/  ELECT P0, URZ, PT ;  /* 0x00000000003f782f */ /* 0x000fe20003800000 */
[----:B------:R-:W-:-:S12]  /*01a0*/  BSSY B0, `(.L_x_2) ;  /* 0x0000059000007945 */ /* 0x000fd80003800000 */
[----:B------:R-:W-:Y:S05]  /*01b0*/  @!P0 BRA `(.L_x_3) ;  /* 0x00000004005c8947 */ /* 0x000fea0003800000 */
[----:B------:R-:W0:Y:S01]  /*01c0*/  S2UR UR8, SR_CgaCtaId ;  /* 0x00000000000879c3 */ /* 0x000e220000008800 */
[----:B------:R-:W-:Y:S01]  /*01d0*/  UMOV UR4, 0x400 ;  /* 0x0000040000047882 */ /* 0x000fe20000000000 */
[----:B------:R-:W-:Y:S01]  /*01e0*/  UMOV UR5, 0x1 ;  /* 0x0000000100057882 */ /* 0x000fe20000000000 */
[----:B------:R-:W-:Y:S02]  /*01f0*/  UMOV UR6, 0x10 ;  /* 0x0000001000067882 */ /* 0x000fe40000000000 */
[----:B------:R-:W-:-:S04]  /*0200*/  UIADD3 UR6, -UR6, 0x100000, URZ ;  /* 0x0010000006067890 */ /* 0x000fc8000fffe13f */
[----:B------:R-:W-:Y:S02]  /*0210*/  USHF.L.U32 UR7, UR6, 0xb, URZ ;  /* 0x0000000b06077899 */ /* 0x000fe4000800063f */
[----:B------:R-:W-:Y:S02]  /*0220*/  USHF.L.U32 UR6, UR6, 0x1, URZ ;  /* 0x0000000106067899 */ /* 0x000fe4000800063f */
[----:B0-----:R-:W-:Y:S02]  /*0230*/  ULEA UR8, UR8, UR4, 0x18 ;  /* 0x0000000408087291 */ /* 0x001fe4000f8ec03f */
[----:B------:R-:W-:-:S04]  /*0240*/  UIADD3 UR4, -UR5, 0x100000, URZ ;  /* 0x0010000005047890 */ /* 0x000fc8000fffe13f */
[----:B------:R-:W-:Y:S02]  /*0250*/  USHF.L.U32 UR5, UR4, 0xb, URZ ;  /* 0x0000000b04057899 */ /* 0x000fe4000800063f */
[----:B------:R-:W-:Y:S01]  /*0260*/  USHF.L.U32 UR4, UR4, 0x1, URZ ;  /* 0x0000000104047899 */ /* 0x000fe2000800063f */
[----:B------:R-:W0:Y:S11]  /*0270*/  FENCE.VIEW.ASYNC.S ;  /* 0x00000000000073c6 */ /* 0x000e360000000000 */
[----:B0-----:R0:W1:Y:S01]  /*0280*/  SYNCS.EXCH.64 URZ, [UR8], UR4 ;  /* 0x00000004083f75b2 */ /* 0x0010620008000100 */
[----:B------:R0:W2:Y:S01]  /*0290*/  SYNCS.EXCH.64 URZ, [UR8+0x128], UR6 ;  /* 0x00012806083f75b2 */ /* 0x0000a20008000100 */
[----:B------:R0:W3:Y:S01]  /*02a0*/  SYNCS.EXCH.64 URZ, [UR8+0x8], UR4 ;  /* 0x00000804083f75b2 */ /* 0x0000e20008000100 */
[----:B------:R0:W4:Y:S01]  /*02b0*/  SYNCS.EXCH.64 URZ, [UR8+0x130], UR6 ;  /* 0x00013006083f75b2 */ /* 0x0001220008000100 */
[----:B------:R0:W0:Y:S01]  /*02c0*/  SYNCS.EXCH.64 URZ, [UR8+0x10], UR4 ;  /* 0x00001004083f75b2 */ /* 0x0000220008000100 */
        /* <DEDUP_REMOVED lines=69> */
[----:B-1234-:R-:W-:Y:S01]  /*0720*/  NOP ;  /* 0x0000000000007918 */ /* 0x01efe20000000000 */
.L_x_3:
[----:B0-----:R-:W-:Y:S05]  /*0730*/  BSYNC B0 ;  /* 0x0000000000007941 */ /* 0x001fea0003800000 */
.L_x_2:
[----:B------:R-:W-:Y:S01]  /*0740*/  IMAD.IADD R5, R0, 0x1, -R5 ;  /* 0x0000000100057824 */ /* 0x000fe200078e0a05 */
[----:B------:R-:W0:Y:S01]  /*0750*/  SHFL.IDX PT, R2, R2, RZ, 0x1f ;  /* 0x00001fff02027589 */ /* 0x000e2200000e0000 */
[----:B------:R-:W1:Y:S01]  /*0760*/  S2UR UR8, SR_CTAID.X ;  /* 0x00000000000879c3 */ /* 0x000e620000002500 */
[----:B------:R-:W-:Y:S01]  /*0770*/  ELECT P0, URZ, PT ;  /* 0x00000000003f782f */ /* 0x000fe20003800000 */
[----:B------:R-:W-:Y:S01]  /*0780*/  NOP ;  /* 0x0000000000007918 */ /* 0x000fe20000000000 */
[----:B------:R-:W-:Y:S01]  /*0790*/  SHF.R.S32.HI R6, RZ, 0x1f, R5 ;  /* 0x0000001fff067819 */ /* 0x000fe20000011405 */
[----:B------:R-:W2:Y:S01]  /*07a0*/  S2R R8, SR_CTAID.Y ;  /* 0x0000000000087919 */ /* 0x000ea20000002600 */
[----:B------:R-:W-:Y:S01]  /*07b0*/  ULDC UR4, c[0x0][0x150] ;  /* 0x0000540000047ab9 */ /* 0x000fe20000000800 */
[----:B------:R-:W-:Y:S01]  /*07c0*/  NOP ;  /* 0x0000000000007918 */ /* 0x000fe20000000000 */
[----:B------:R-:W-:Y:S01]  /*07d0*/  LEA.HI R6, R6, R5, RZ, 0x3 ;  /* 0x0000000506067211 */ /* 0x000fe200078f18ff */
[----:B------:R-:W3:Y:S01]  /*07e0*/  LDC R13, c[0x0][0x144] ;  /* 0x00005100ff0d7b82 */ /* 0x000ee20000000800 */
[----:B------:R-:W-:-:S02]  /*07f0*/  ISETP.NE.AND P3, PT, R4, RZ, PT ;  /* 0x000000ff0400720c */ /* 0x000fc40003f65270 */
[--C-:B------:R-:W-:Y:S02]  /*0800*/  SHF.R.S32.HI R10, RZ, 0x3, R6.reuse ;  /* 0x00000003ff0a7819 */ /* 0x100fe40000011406 */
[----:B------:R-:W-:Y:S02]  /*0810*/  SHF.R.S32.HI R11, RZ, 0x1f, R6 ;  /* 0x0000001fff0b7819 */ /* 0x000fe40000011406 */
[----:B------:R-:W-:Y:S01]  /*0820*/  SHF.R.S32.HI R6, RZ, 0x1f, R3 ;  /* 0x0000001fff067819 */ /* 0x000fe20000011403 */
[----:B------:R-:W4:Y:S01]  /*0830*/  LDC R15, c[0x0][0x140] ;  /* 0x00005000ff0f7b82 */ /* 0x000f220000000800 */
[----:B------:R-:W-:Y:S02]  /*0840*/  LEA.HI R11, R11, R10, RZ, 0x2 ;  /* 0x0000000a0b0b7211 */ /* 0x000fe400078f10ff */
[----:B------:R-:W-:Y:S02]  /*0850*/  LEA.HI R6, R6, R3, RZ, 0x2 ;  /* 0x0000000306067211 */ /* 0x000fe400078f10ff */
[----:B------:R-:W-:-:S02]  /*0860*/  LOP3.LUT R11, R11, 0xfffffffc, RZ, 0xc0, !PT ;  /* 0xfffffffc0b0b7812 */ /* 0x000fc400078ec0ff */
[----:B------:R-:W-:Y:S02]  /*0870*/  LOP3.LUT R6, R6, 0x3ffffffc, RZ, 0xc0, !PT ;  /* 0x3ffffffc06067812 */ /* 0x000fe400078ec0ff */
[----:B0-----:R-:W-:Y:S01]  /*0880*/  ISETP.NE.OR P0, PT, R2, RZ, !P0 ;  /* 0x000000ff0200720c */ /* 0x001fe20004705670 */
[----:B------:R-:W-:Y:S01]  /*0890*/  IMAD.IADD R11, R10, 0x1, -R11 ;  /* 0x000000010a0b7824 */ /* 0x000fe200078e0a0b */
[----:B-1----:R-:W-:Y:S01]  /*08a0*/  I2FP.F32.U32 R2, UR8 ;  /* 0x0000000800027c45 */ /* 0x002fe20008201000 */
[----:B------:R-:W-:-:S04]  /*08b0*/  IMAD.IADD R6, R3, 0x1, -R6 ;  /* 0x0000000103067824 */ /* 0x000fc800078e0a06 */
[----:B------:R-:W-:Y:S01]  /*08c0*/  FMUL R10, R2, UR4 ;  /* 0x00000004020a7c20 */ /* 0x000fe20008400000 */
[----:B------:R-:W-:Y:S01]  /*08d0*/  IMAD R6, R6, 0x4, R11 ;  /* 0x0000000406067824 */ /* 0x000fe200078e020b */
[----:B------:R-:W-:Y:S01]  /*08e0*/  ULDC UR4, c[0x0][0x154] ;  /* 0x0000550000047ab9 */ /* 0x000fe20000000800 */
[----:B------:R-:W0:Y:S02]  /*08f0*/  LDC R11, c[0x0][0x148] ;  /* 0x00005200ff0b7b82 */ /* 0x000e240000000800 */
[C---:B------:R-:W-:Y:S01]  /*0900*/  IMAD.SHL.U32 R3, R6.reuse, 0x4, RZ ;  /* 0x0000000406037824 */ /* 0x040fe200078e00ff */
[----:B------:R-:W1:Y:S01]  /*0910*/  F2I.U32.TRUNC.NTZ R10, R10 ;  /* 0x0000000a000a7305 */ /* 0x000e62000020f000 */
[----:B------:R-:W-:Y:S01]  /*0920*/  VOTEU.ALL UP0, P0 ;  /* 0x00000000003f7886 */ /* 0x000fe20000000000 */
[----:B----4-:R-:W-:Y:S01]  /*0930*/  ISETP.EQ.U32.AND P2, PT, R15, 0x1, PT ;  /* 0x000000010f00780c */ /* 0x010fe20003f42070 */
[----:B------:R-:W-:Y:S01]  /*0940*/  VOTEU.ALL UP1, P0 ;  /* 0x00000000003f7886 */ /* 0x000fe20000020000 */
[----:B------:R-:W-:-:S02]  /*0950*/  LOP3.LUT R3, R6, 0xc, R3, 0x78, !PT ;  /* 0x0000000c06037812 */ /* 0x000fc400078e7803 */
[----:B--2---:R-:W-:Y:S01]  /*0960*/  I2FP.F32.U32 R6, R8 ;  /* 0x0000000800067245 */ /* 0x004fe20000201000 */
[----:B------:R-:W2:Y:S01]  /*0970*/  @!UP0 S2UR UR7, SR_CgaCtaId ;  /* 0x00000000000789c3 */ /* 0x000ea20000008800 */
[----:B------:R-:W-:Y:S01]  /*0980*/  SHF.R.S32.HI R2, RZ, 0x1f, R3 ;  /* 0x0000001fff027819 */ /* 0x000fe20000011403 */
[----:B------:R-:W-:Y:S02]  /*0990*/  @!UP0 UMOV UR6, 0x400 ;  /* 0x0000040000068882 */ /* 0x000fe40000000000 */
[----:B------:R-:W-:Y:S01]  /*09a0*/  FMUL R14, R6, UR4 ;  /* 0x00000004060e7c20 */ /* 0x000fe20008400000 */
[----:B------:R-:W-:Y:S01]  /*09b0*/  LEA.HI R6, R2, R3, RZ, 0x3 ;  /* 0x0000000302067211 */ /* 0x000fe200078f18ff */
[----:B------:R-:W-:Y:S01]  /*09c0*/  UMOV UR4, 0x20 ;  /* 0x0000002000047882 */ /* 0x000fe20000000000 */
[----:B------:R-:W-:Y:S01]  /*09d0*/  SHF.R.S32.HI R2, RZ, 0x1f, R7 ;  /* 0x0000001fff027819 */ /* 0x000fe20000011407 */
[----:B-1----:R-:W-:Y:S01]  /*09e0*/  IMAD.MOV R16, RZ, RZ, -R10 ;  /* 0x000000ffff107224 */ /* 0x002fe200078e0a0a */
[----:B------:R-:W-:Y:S01]  /*09f0*/  LOP3.LUT R12, R6, 0xfffffff8, RZ, 0xc0, !PT ;  /* 0xfffffff8060c7812 */ /* 0x000fe200078ec0ff */
[----:B------:R-:W1:Y:S01]  /*0a00*/  F2I.U32.TRUNC.NTZ R14, R14 ;  /* 0x0000000e000e7305 */ /* 0x000e62000020f000 */
[----:B------:R-:W-:Y:S01]  /*0a10*/  LEA.HI R2, R2, R7, RZ, 0x2 ;  /* 0x0000000702027211 */ /* 0x000fe200078f10ff */
[----:B---3--:R-:W-:Y:S01]  /*0a20*/  IMAD R10, R13, R16, UR8 ;  /* 0x000000080d0a7e24 */ /* 0x008fe2000f8e0210 */
[----:B------:R-:W-:-:S04]  /*0a30*/  @!UP0 UIADD3 UR4, -UR4, 0x100000, URZ ;  /* 0x0010000004048890 */ /* 0x000fc8000fffe13f */
[----:B------:R-:W-:Y:S02]  /*0a40*/  @!UP0 USHF.L.U32 UR5, UR4, 0xb, URZ ;  /* 0x0000000b04058899 */ /* 0x000fe4000800063f */
[----:B------:R-:W-:Y:S01]  /*0a50*/  @!UP0 USHF.L.U32 UR4, UR4, 0x1, URZ ;  /* 0x0000000104048899 */ /* 0x000fe2000800063f */
[----:B------:R-:W-:Y:S01]  /*0a60*/  IMAD.IADD R13, R3, 0x1, -R12 ;  /* 0x00000001030d7824 */ /* 0x000fe200078e0a0c */
[----:B------:R-:W-:Y:S01]  /*0a70*/  LOP3.LUT R2, R2, 0xfffffffc, RZ, 0xc0, !PT ;  /* 0xfffffffc02027812 */ /* 0x000fe200078ec0ff */
[----:B------:R-:W-:-:S03]  /*0a80*/  VIADD R16, R4, 0xffffffff ;  /* 0xffffffff04107836 */ /* 0x000fc60000000000 */
[----:B------:R-:W-:Y:S01]  /*0a90*/  ISETP.NE.AND P4, PT, R13, R10, PT ;  /* 0x0000000a0d00720c */ /* 0x000fe20003f85270 */
[----:B------:R-:W-:Y:S01]  /*0aa0*/  IMAD.IADD R7, R7, 0x1, -R2 ;  /* 0x0000000107077824 */ /* 0x000fe200078e0a02 */
[----:B------:R-:W-:Y:S01]  /*0ab0*/  ISETP.GE.U32.AND P6, PT, R16, 0x2, PT ;  /* 0x000000021000780c */ /* 0x000fe20003fc6070 */
[----:B--2---:R-:W-:Y:S01]  /*0ac0*/  @!UP0 ULEA UR6, UR7, UR6, 0x18 ;  /* 0x0000000607068291 */ /* 0x004fe2000f8ec03f */
[----:B-1----:R-:W-:Y:S02]  /*0ad0*/  IMAD.MOV R20, RZ, RZ, -R14 ;  /* 0x000000ffff147224 */ /* 0x002fe400078e0a0e */
[----:B------:R-:W-:Y:S01]  /*0ae0*/  ISETP.NE.AND P1, PT, R7, 0x3, PT ;  /* 0x000000030700780c */ /* 0x000fe20003f25270 */
[----:B------:R-:W-:Y:S01]  /*0af0*/  VOTEU.ALL UP0, P0 ;  /* 0x00000000003f7886 */ /* 0x000fe20000000000 */
[----:B------:R-:W-:Y:S01]  /*0b00*/  LOP3.LUT P0, RZ, R5, 0x7, RZ, 0xc0, !PT ;  /* 0x0000000705ff7812 */ /* 0x000fe2000780c0ff */
[----:B0-----:R-:W-:Y:S01]  /*0b10*/  IMAD R13, R11, R20, R8 ;  /* 0x000000140b0d7224 */ /* 0x001fe200078e0208 */
[----:B------:R-:W-:-:S03]  /*0b20*/  ISETP.EQ.OR P1, PT, R7, RZ, !P1 ;  /* 0x000000ff0700720c */ /* 0x000fc60004f22670 */
[----:B------:R-:W-:Y:S02]  /*0b30*/  @P4 SHF.R.S32.HI R6, RZ, 0x3, R6 ;  /* 0x00000003ff064819 */ /* 0x000fe40000011406 */
[----:B------:R-:W-:Y:S02]  /*0b40*/  ISETP.LT.U32.AND P0, PT, R3, 0x8, !P0 ;  /* 0x000000080300780c */ /* 0x000fe40004701070 */
[----:B------:R-:W-:Y:S01]  /*0b50*/  @P4 ISETP.NE.AND P5, PT, R6, R13, PT ;  /* 0x0000000d0600420c */ /* 0x000fe20003fa5270 */
[----:B------:R-:W-:Y:S01]  /*0b60*/  IMAD.MOV.U32 R6, RZ, RZ, 0x1 ;  /* 0x00000001ff067424 */ /* 0x000fe200078e00ff */
[----:B------:R-:W-:Y:S01]  /*0b70*/  ISETP.EQ.AND P1, PT, R4, RZ, P1 ;  /* 0x000000ff0400720c */ /* 0x000fe20000f22270 */
[----:B------:R-:W0:Y:S02]  /*0b80*/  FENCE.VIEW.ASYNC.S ;  /* 0x00000000000073c6 */ /* 0x000e240000000000 */
[----:B0-----:R0:W1:Y:S01]  /*0b90*/  @!UP0 SYNCS.EXCH.64 URZ, [UR6+0x260], UR4 ;  /* 0x00026004063f85b2 */ /* 0x0010620008000100 */
[----:B------:R-:W-:-:S02]  /*0ba0*/  SEL R5, RZ, 0x1, !P0 ;  /* 0x00000001ff057807 */ /* 0x000fc40004000000 */
[----:B------:R-:W-:Y:S02]  /*0bb0*/  @P4 SEL R6, RZ, 0x1, P5 ;  /* 0x00000001ff064807 */ /* 0x000fe40002800000 */
[----:B------:R-:W-:Y:S02]  /*0bc0*/  SEL R2, RZ, 0x1, !P1 ;  /* 0x00000001ff027807 */ /* 0x000fe40004800000 */
[----:B------:R-:W-:Y:S02]  /*0bd0*/  LOP3.LUT R6, R6, R5, RZ, 0xc0, !PT ;  /* 0x0000000506067212 */ /* 0x000fe400078ec0ff */
[----:B------:R-:W-:Y:S01]  /*0be0*/  SEL R2, R2, 0x2, P6 ;  /* 0x0000000202027807 */ /* 0x000fe20003000000 */
[----:B------:R0:W2:Y:S01]  /*0bf0*/  @!UP1 SYNCS.EXCH.64 URZ, [UR6+0x268], UR4 ;  /* 0x00026804063f95b2 */ /* 0x0000a20008000100 */
[----:B------:R-:W-:Y:S01]  /*0c00*/  NOP ;  /* 0x0000000000007918 */ /* 0x000fe20000000000 */
[----:B------:R-:W-:Y:S05]  /*0c10*/  @!P2 BRA `(.L_x_4) ;  /* 0x000000000008a947 */ /* 0x000fea0003800000 */
[----:B-12---:R-:W-:Y:S01]  /*0c20*/  UCGABAR_ARV ;  /* 0x00000000000079c7 */ /* 0x006fe20008000000 */
[----:B------:R-:W-:Y:S05]  /*0c30*/  BRA `(.L_x_5) ;  /* 0x0000000000047947 */ /* 0x000fea0003800000 */
.L_x_4:
[----:B-12---:R-:W-:Y:S01]  /*0c40*/  NOP ;  /* 0x0000000000007918 */ /* 0x006fe20000000000 */
.L_x_5:
[----:B------:R-:W1:Y:S01]  /*0c50*/  LDC R4, c[0x0][0x65c] ;  /* 0x00019700ff047b82 */ /* 0x000e620000000800 */
[----:B------:R-:W-:Y:S01]  /*0c60*/  IMAD.MOV.U32 R5, RZ, RZ, RZ ;  /* 0x000000ffff057224 */ /* 0x000fe200078e00ff */
[----:B-1----:R-:W-:Y:S01]  /*0c70*/  ISETP.NE.AND P4, PT, R4, 0x1, PT ;  /* 0x000000010400780c */ /* 0x002fe20003f85270 */
[----:B------:R-:W-:-:S12]  /*0c80*/  IMAD.U32 R4, RZ, RZ, UR8 ;  /* 0x00000008ff047e24 */ /* 0x000fd8000f8e00ff */
[----:B------:R-:W1:Y:S01]  /*0c90*/  @P4 LDC R15, c[0x0][0x10] ;  /* 0x00000400ff0f4b82 */ /* 0x000e620000000800 */
[----:B------:R-:W-:Y:S02]  /*0ca0*/  @P4 IMAD.MOV.U32 R9, RZ, RZ, RZ ;  /* 0x000000ffff094224 */ /* 0x000fe400078e00ff */
[----:B------:R-:W-:-:S05]  /*0cb0*/  @P4 IMAD.MOV.U32 R17, RZ, RZ, RZ ;  /* 0x000000ffff114224 */ /* 0x000fca00078e00ff */
[----:B------:R-:W2:Y:S01]  /*0cc0*/  @!P4 LDC R13, c[0x0][0xc] ;  /* 0x00000300ff0dcb82 */ /* 0x000ea20000000800 */
[----:B-1----:R-:W-:-:S04]  /*0cd0*/  @P4 IMAD.WIDE.U32 R14, R15, UR8, R8 ;  /* 0x000000080f0e4c25 */ /* 0x002fc8000f8e0008 */
[----:B--2---:R-:W-:-:S04]  /*0ce0*/  @!P4 IMAD.WIDE.U32 R12, R8, R13, R4 ;  /* 0x0000000d080cc225 */ /* 0x004fc800078e0004 */
[----:B------:R-:W-:Y:S02]  /*0cf0*/  @P4 IMAD.MOV.U32 R4, RZ, RZ, R14 ;  /* 0x000000ffff044224 */ /* 0x000fe400078e000e */
[----:B------:R-:W-:Y:S02]  /*0d00*/  @P4 IMAD.IADD R5, R15, 0x1, R17 ;  /* 0x000000010f054824 */ /* 0x000fe400078e0211 */
[----:B------:R-:W-:Y:S02]  /*0d10*/  @!P4 IMAD.MOV.U32 R4, RZ, RZ, R12 ;  /* 0x000000ffff04c224 */ /* 0x000fe400078e000c */
[----:B------:R-:W-:Y:S01]  /*0d20*/  @!P4 IMAD.MOV.U32 R5, RZ, RZ, R13 ;  /* 0x000000ffff05c224 */ /* 0x000fe200078e000d */
[----:B------:R-:W-:Y:S06]  /*0d30*/  @!P2 BRA `(.L_x_6) ;  /* 0x00000000000ca947 */ /* 0x000fec0003800000 */
[----:B------:R-:W-:Y:S01]  /*0d40*/  UCGABAR_WAIT ;  /* 0x0000000000007dc7 */ /* 0x000fe20008000000 */
[----:B------:R-:W-:Y:S01]  /*0d50*/  CCTL.IVALL ;  /* 0x00000000ff00798f */ /* 0x000fe20002000000 */
[----:B------:R-:W-:Y:S05]  /*0d60*/  BRA `(.L_x_7) ;  /* 0x0000000000047947 */ /* 0x000fea0003800000 */
.L_x_6:
[----:B------:R-:W-:Y:S06]  /*0d70*/  BAR.SYNC.DEFER_BLOCKING 0x0 ;  /* 0x0000000000007b1d */ /* 0x000fec0000010000 */
.L_x_7:
[----:B------:R-:W-:Y:S05]  /*0d80*/  @!P3 BRA `(.L_x_8) ;  /* 0x0000004800dcb947 */ /* 0x000fea0003800000 */
[----:B------:R-:W-:-:S13]  /*0d90*/  ISETP.GT.U32.AND P0, PT, R16, 0x1, PT ;  /* 0x000000011000780c */ /* 0x000fda0003f04070 */
[----:B0-----:R-:W-:Y:S05]  /*0da0*/  @P0 EXIT ;  /* 0x000000000000094d */ /* 0x001fea0003800000 */
[----:B------:R-:W-:Y:S01]  /*0db0*/  ULDC.64 UR4, c[0x0][0x650] ;  /* 0x0001940000047ab9 */ /* 0x000fe20000000a00 */
[----:B------:R-:W-:Y:S01]  /*0dc0*/  PRMT R14, RZ, 0x7610, R14 ;  /* 0x00007610ff0e7816 */ /* 0x000fe2000000000e */
[----:B------:R-:W-:Y:S01]  /*0dd0*/  IMAD.MOV.U32 R71, RZ, RZ, -0x1 ;  /* 0xffffffffff477424 */ /* 0x000fe200078e00ff */
[----:B------:R-:W-:Y:S01]  /*0de0*/  ISETP.GE.U32.AND P0, PT, R4, UR4, PT ;  /* 0x0000000404007c0c */ /* 0x000fe2000bf06070 */
[----:B------:R-:W-:Y:S02]  /*0df0*/  IMAD.MOV.U32 R15, RZ, RZ, -0x1 ;  /* 0xffffffffff0f7424 */ /* 0x000fe400078e00ff */
[----:B------:R-:W-:Y:S01]  /*0e00*/  IMAD.MOV.U32 R73, RZ, RZ, -0x1 ;  /* 0xffffffffff497424 */ /* 0x000fe200078e00ff */
[----:B------:R-:W-:-:S13]  /*0e10*/  ISETP.GE.U32.AND.EX P0, PT, R5, UR5, PT, P0 ;  /* 0x0000000505007c0c */ /* 0x000fda000bf06100 */
[----:B------:R-:W-:Y:S05]  /*0e20*/  @P0 BRA `(.L_x_9) ;  /* 0x0000000400240947 */ /* 0x000fea0003800000 */
[----:B------:R-:W0:Y:S01]  /*0e30*/  LDC.64 R22, c[0x0][0x628] ;  /* 0x00018a00ff167b82 */ /* 0x000e220000000a00 */
[----:B------:R-:W-:Y:S02]  /*0e40*/  IMAD.MOV.U32 R12, RZ, RZ, R4 ;  /* 0x000000ffff0c7224 */ /* 0x000fe400078e0004 */
[----:B------:R-:W-:-:S05]  /*0e50*/  IMAD.MOV.U32 R13, RZ, RZ, R5 ;  /* 0x000000ffff0d7224 */ /* 0x000fca00078e0005 */
[----:B------:R-:W1:Y:S08]  /*0e60*/  LDC R18, c[0x0][0x630] ;  /* 0x00018c00ff127b82 */ /* 0x000e700000000800 */
[----:B------:R-:W2:Y:S01]  /*0e70*/  LDC.64 R24, c[0x0][0x620] ;  /* 0x00018800ff187b82 */ /* 0x000ea20000000a00 */
[----:B0-----:R-:W-:-:S04]  /*0e80*/  ISETP.NE.U32.AND P0, PT, R22, RZ, PT ;  /* 0x000000ff1600720c */ /* 0x001fc80003f05070 */
[----:B------:R-:W-:-:S13]  /*0e90*/  ISETP.NE.AND.EX P0, PT, R23, RZ, PT, P0 ;  /* 0x000000ff1700720c */ /* 0x000fda0003f05300 */
[----:B-12---:R-:W-:Y:S05]  /*0ea0*/  @!P0 BRA `(.L_x_10) ;  /* 0x0000000000288947 */ /* 0x006fea0003800000 */
[----:B------:R-:W0:Y:S02]  /*0eb0*/  LDC R7, c[0x0][0x634] ;  /* 0x00018d00ff077b82 */ /* 0x000e240000000800 */
[----:B0-----:R-:W-:-:S05]  /*0ec0*/  IADD3 R7, P0, R4, R7, RZ ;  /* 0x0000000704077210 */ /* 0x001fca0007f1e0ff */
[----:B------:R-:W-:-:S04]  /*0ed0*/  IMAD.X R19, RZ, RZ, R5, P0 ;  /* 0x000000ffff137224 */ /* 0x000fc800000e0605 */
[----:B------:R-:W-:-:S04]  /*0ee0*/  IMAD.WIDE.U32 R12, R19, R22, RZ ;  /* 0x00000016130c7225 */ /* 0x000fc800078e00ff */
[----:B------:R-:W-:-:S04]  /*0ef0*/  IMAD.WIDE.U32 R14, P0, R7, R23, R12 ;  /* 0x00000017070e7225 */ /* 0x000fc8000780000c */
[----:B------:R-:W-:-:S04]  /*0f00*/  IMAD.WIDE.U32 R12, R7, R22, RZ ;  /* 0x00000016070c7225 */ /* 0x000fc800078e00ff */
[----:B------:R-:W-:Y:S01]  /*0f10*/  IMAD.X R17, RZ, RZ, RZ, P0 ;  /* 0x000000ffff117224 */ /* 0x000fe200000e06ff */
[----:B------:R-:W-:Y:S01]  /*0f20*/  IADD3 RZ, P0, R13, R14, RZ ;  /* 0x0000000e0dff7210 */ /* 0x000fe20007f1e0ff */
[----:B------:R-:W-:-:S04]  /*0f30*/  IMAD.MOV.U32 R16, RZ, RZ, R15 ;  /* 0x000000ffff107224 */ /* 0x000fc800078e000f */
[----:B------:R-:W-:-:S08]  /*0f40*/  IMAD.WIDE.U32.X R12, R19, R23, R16, P0 ;  /* 0x00000017130c7225 */ /* 0x000fd000000e0410 */
.L_x_10:
[----:B------:R-:W0:Y:S01]  /*0f50*/  LDC.64 R28, c[0x0][0x640] ;  /* 0x00019000ff1c7b82 */ /* 0x000e220000000a00 */
[--C-:B------:R-:W-:Y:S01]  /*0f60*/  SHF.R.U64 R73, R12, R18, R13.reuse ;  /* 0x000000120c497219 */ /* 0x100fe2000000120d */
[----:B------:R-:W-:Y:S01]  /*0f70*/  IMAD R27, R11, R20, R8 ;  /* 0x000000140b1b7224 */ /* 0x000fe200078e0208 */
[----:B------:R-:W-:Y:S01]  /*0f80*/  SHF.R.U32.HI R7, RZ, R18, R13 ;  /* 0x00000012ff077219 */ /* 0x000fe2000001160d */
[----:B------:R-:W-:Y:S01]  /*0f90*/  IMAD.MOV.U32 R23, RZ, RZ, 0x1 ;  /* 0x00000001ff177424 */ /* 0x000fe200078e00ff */
[----:B------:R-:W-:-:S03]  /*0fa0*/  IADD3 R9, P0, RZ, -R73, RZ ;  /* 0x80000049ff097210 */ /* 0x000fc60007f1e0ff */
[----:B------:R-:W1:Y:S02]  /*0fb0*/  LDC R22, c[0x0][0x618] ;  /* 0x00018600ff167b82 */ /* 0x000e640000000800 */
[----:B------:R-:W-:Y:S02]  /*0fc0*/  IMAD.X R7, RZ, RZ, ~R7, P0 ;  /* 0x000000ffff077224 */ /* 0x000fe400000e0e07 */
[----:B------:R-:W-:-:S04]  /*0fd0*/  IMAD.WIDE.U32 R12, R9, R24, R4 ;  /* 0x00000018090c7225 */ /* 0x000fc800078e0004 */
[----:B------:R-:W2:Y:S01]  /*0fe0*/  LDC R18, c[0x0][0x608] ;  /* 0x00018200ff127b82 */ /* 0x000ea20000000800 */
[----:B------:R-:W-:Y:S02]  /*0ff0*/  IMAD R14, R7, R24, RZ ;  /* 0x00000018070e7224 */ /* 0x000fe400078e02ff */
[----:B------:R-:W-:Y:S02]  /*1000*/  IMAD.MOV.U32 R7, RZ, RZ, -0x1 ;  /* 0xffffffffff077424 */ /* 0x000fe400078e00ff */
[----:B------:R-:W-:-:S03]  /*1010*/  IMAD R9, R9, R25, R14 ;  /* 0x0000001909097224 */ /* 0x000fc600078e020e */
[----:B------:R-:W3:Y:S01]  /*1020*/  LDC R26, c[0x0][0x658] ;  /* 0x00019600ff1a7b82 */ /* 0x000ee20000000800 */
[----:B------:R-:W-:Y:S01]  /*1030*/  IMAD.IADD R9, R13, 0x1, R9 ;  /* 0x000000010d097824 */ /* 0x000fe200078e0209 */
[----:B0-----:R-:W-:-:S04]  /*1040*/  ISETP.NE.U32.AND P0, PT, R28, RZ, PT ;  /* 0x000000ff1c00720c */ /* 0x001fc80003f05070 */
[----:B------:R-:W-:Y:S02]  /*1050*/  ISETP.NE.AND.EX P0, PT, R29, RZ, PT, P0 ;  /* 0x000000ff1d00720c */ /* 0x000fe40003f05300 */
[----:B------:R-:W0:Y:S01]  /*1060*/  LDC R24, c[0x0][0x600] ;  /* 0x00018000ff187b82 */ /* 0x000e220000000800 */
[-CC-:B-1----:R-:W-:Y:S02]  /*1070*/  SHF.R.U64 R16, R12, R22.reuse, R9.reuse ;  /* 0x000000160c107219 */ /* 0x182fe40000001209 */
[----:B------:R-:W-:-:S05]  /*1080*/  SHF.R.U32.HI R9, RZ, R22, R9 ;  /* 0x00000016ff097219 */ /* 0x000fca0000011609 */
[----:B------:R-:W1:Y:S01]  /*1090*/  LDC R19, c[0x0][0x648] ;  /* 0x00019200ff137b82 */ /* 0x000e620000000800 */
[-CC-:B--2---:R-:W-:Y:S02]  /*10a0*/  SHF.R.U64 R22, R16, R18.reuse, R9.reuse ;  /* 0x0000001210167219 */ /* 0x184fe40000001209 */
[----:B------:R-:W-:-:S05]  /*10b0*/  SHF.R.U32.HI R9, RZ, R18, R9 ;  /* 0x00000012ff097219 */ /* 0x000fca0000011609 */
[----:B------:R-:W2:Y:S01]  /*10c0*/  LDC R21, c[0x0][0x638] ;  /* 0x00018e00ff157b82 */ /* 0x000ea20000000800 */
[-CC-:B---3--:R-:W-:Y:S02]  /*10d0*/  SHF.R.U64 R18, R22, R26.reuse, R9.reuse ;  /* 0x0000001a16127219 */ /* 0x188fe40000001209 */
[-C--:B------:R-:W-:Y:S02]  /*10e0*/  SHF.L.U32 R7, R7, R26.reuse, RZ ;  /* 0x0000001a07077219 */ /* 0x080fe400000006ff */
[----:B------:R-:W-:Y:S01]  /*10f0*/  SHF.R.U32.HI R9, RZ, R26, R9 ;  /* 0x0000001aff097219 */ /* 0x000fe20000011609 */
[----:B------:R-:W-:Y:S01]  /*1100*/  IMAD.MOV.U32 R8, RZ, RZ, R18 ;  /* 0x000000ffff087224 */ /* 0x000fe200078e0012 */
[----:B------:R-:W-:Y:S01]  /*1110*/  LOP3.LUT R11, RZ, R7, RZ, 0x33, !PT ;  /* 0x00000007ff0b7212 */ /* 0x000fe200078e33ff */
[----:B------:R-:W3:Y:S01]  /*1120*/  LDC R25, c[0x0][0x610] ;  /* 0x00018400ff197b82 */ /* 0x000ee20000000800 */
[----:B------:R-:W-:Y:S05]  /*1130*/  @!P0 BRA `(.L_x_11) ;  /* 0x0000000000288947 */ /* 0x000fea0003800000 */
[----:B------:R-:W4:Y:S02]  /*1140*/  LDC R7, c[0x0][0x64c] ;  /* 0x00019300ff077b82 */ /* 0x000f240000000800 */
[----:B----4-:R-:W-:-:S05]  /*1150*/  IADD3 R7, P0, R18, R7, RZ ;  /* 0x0000000712077210 */ /* 0x010fca0007f1e0ff */
        /* <DEDUP_REMOVED lines=8> */
.L_x_11:
[----:B-1----:R-:W-:Y:S01]  /*11e0*/  SHF.R.U64 R9, R8, R19, R9 ;  /* 0x0000001308097219 */ /* 0x002fe20000001209 */
[----:B------:R-:W-:Y:S01]  /*11f0*/  IMAD.MOV.U32 R14, RZ, RZ, 0x1 ;  /* 0x00000001ff0e7424 */ /* 0x000fe200078e00ff */
[----:B------:R-:W-:Y:S01]  /*1200*/  LOP3.LUT R8, R22, R11, RZ, 0xc0, !PT ;  /* 0x0000000b16087212 */ /* 0x000fe200078ec0ff */
[----:B0-----:R-:W-:Y:S01]  /*1210*/  VIADD R11, R24, 0xffffffff ;  /* 0xffffffff180b7836 */ /* 0x001fe20000000000 */
[----:B------:R-:W-:Y:S01]  /*1220*/  SHF.L.U32 R7, R23, R26, RZ ;  /* 0x0000001a17077219 */ /* 0x000fe200000006ff */
[----:B------:R-:W-:Y:S01]  /*1230*/  IMAD.MOV R12, RZ, RZ, -R9 ;  /* 0x000000ffff0c7224 */ /* 0x000fe200078e0a09 */
[----:B------:R-:W-:Y:S02]  /*1240*/  SEL R10, R10, R27, !P4 ;  /* 0x0000001b0a0a7207 */ /* 0x000fe40006000000 */
[----:B------:R-:W-:Y:S01]  /*1250*/  LOP3.LUT R11, R16, R11, RZ, 0xc0, !PT ;  /* 0x0000000b100b7212 */ /* 0x000fe200078ec0ff */
[----:B------:R-:W-:Y:S02]  /*1260*/  IMAD R9, R7, R9, R8 ;  /* 0x0000000907097224 */ /* 0x000fe400078e0208 */
[----:B--2---:R-:W-:-:S02]  /*1270*/  IMAD R7, R12, R21, R18 ;  /* 0x000000150c077224 */ /* 0x004fc400078e0212 */
[----:B---3--:R-:W-:Y:S02]  /*1280*/  IMAD R10, R9, R25, R10 ;  /* 0x00000019090a7224 */ /* 0x008fe400078e020a */
[----:B------:R-:W-:-:S05]  /*1290*/  IMAD R7, R7, R24, R11 ;  /* 0x0000001807077224 */ /* 0x000fca00078e020b */
[----:B------:R-:W-:Y:S02]  /*12a0*/  SEL R15, R7, R10, !P4 ;  /* 0x0000000a070f7207 */ /* 0x000fe40006000000 */
[----:B------:R-:W-:-:S07]  /*12b0*/  SEL R71, R10, R7, !P4 ;  /* 0x000000070a477207 */ /* 0x000fce0006000000 */
.L_x_9:
[----:B------:R-:W-:-:S08]  /*12c0*/  NOP ;  /* 0x0000000000007918 */ /* 0x000fd00000000000 */
[----:B------:R-:W0:Y:S02]  /*12d0*/  USETMAXREG.TRY_ALLOC.CTAPOOL UP0, 0xe8 ;  /* 0x000000e8000079c8 */ /* 0x000e240008000600 */
[----:B0-----:R-:W-:-:S13]  /*12e0*/  PLOP3.LUT P0, PT, PT, PT, UP0, 0x80, 0x0 ;  /* 0x000000000000781c */ /* 0x001fda0003f0f008 */
[----:B------:R-:W-:Y:S05]  /*12f0*/  @!P0 BRA `(.L_x_9) ;  /* 0xfffffffc00f08947 */ /* 0x000fea000383ffff */
[----:B------:R-:W-:Y:S01]  /*1300*/  ULDC.64 UR4, c[0x0][0x598] ;  /* 0x0001660000047ab9 */ /* 0x000fe20000000a00 */
[----:B------:R-:W-:Y:S01]  /*1310*/  ULDC.64 UR18, c[0x0][0x208] ;  /* 0x0000820000127ab9 */ /* 0x000fe20000000a00 */
[----:B------:R-:W-:-:S04]  /*1320*/  ISETP.NE.U32.AND P0, PT, RZ, UR4, PT ;  /* 0x00000004ff007c0c */ /* 0x000fc8000bf05070 */
[----:B------:R-:W-:-:S13]  /*1330*/  ISETP.NE.AND.EX P0, PT, RZ, UR5, PT, P0 ;  /* 0x00000005ff007c0c */ /* 0x000fda000bf05300 */
[----:B------:R-:W-:Y:S05]  /*1340*/  @!P0 BRA `(.L_x_12) ;  /* 0x00000000001c8947 */ /* 0x000fea0003800000 */
[----:B------:R-:W0:Y:S02]  /*1350*/  LDC.64 R8, c[0x0][0x598] ;  /* 0x00016600ff087b82 */ /* 0x000e240000000a00 */
[----:B0-----:R-:W2:Y:S02]  /*1360*/  LDG.E.64 R8, desc[UR18][R8.64] ;  /* 0x0000001208087981 */ /* 0x001ea4000c1e1b00 */
[----:B--2---:R-:W-:-:S04]  /*1370*/  ISETP.NE.U32.AND P0, PT, R8, RZ, PT ;  /* 0x000000ff0800720c */ /* 0x004fc80003f05070 */
[----:B------:R-:W-:-:S13]  /*1380*/  ISETP.NE.AND.EX P0, PT, R9, RZ, PT, P0 ;  /* 0x000000ff0900720c */ /* 0x000fda0003f05300 */
[----:B------:R-:W-:Y:S05]  /*1390*/  @!P0 BRA `(.L_x_12) ;  /* 0x0000000000088947 */ /* 0x000fea0003800000 */
[----:B------:R0:W5:Y:S01]  /*13a0*/  LD.E R7, desc[UR18][R8.64] ;  /* 0x0000001208077980 */ /* 0x000162000c101900 */
[----:B------:R-:W-:Y:S05]  /*13b0*/  BRA `(.L_x_13) ;  /* 0x0000000000207947 */ /* 0x000fea0003800000 */
.L_x_12:
[----:B------:R-:W-:Y:S02]  /*13c0*/  ULDC.64 UR4, c[0x0][0x588] ;  /* 0x0001620000047ab9 */ /* 0x000fe40000000a00 */
[----:B------:R-:W-:-:S04]  /*13d0*/  ISETP.NE.U32.AND P0, PT, RZ, UR4, PT ;  /* 0x00000004ff007c0c */ /* 0x000fc8000bf05070 */
[----:B------:R-:W-:-:S13]  /*13e0*/  ISETP.NE.AND.EX P0, PT, RZ, UR5, PT, P0 ;  /* 0x00000005ff007c0c */ /* 0x000fda000bf05300 */
[----:B------:R-:W-:Y:S05]  /*13f0*/  @!P0 BRA `(.L_x_14) ;  /* 0x00000000000c8947 */ /* 0x000fea0003800000 */
[----:B------:R-:W0:Y:S02]  /*1400*/  LDC.64 R8, c[0x0][0x588] ;  /* 0x00016200ff087b82 */ /* 0x000e240000000a00 */
[----:B0-----:R1:W5:Y:S01]  /*1410*/  LDG.E R7, desc[UR18][R8.64] ;  /* 0x0000001208077981 */ /* 0x001362000c1e1900 */
[----:B------:R-:W-:Y:S05]  /*1420*/  BRA `(.L_x_13) ;  /* 0x0000000000047947 */ /* 0x000fea0003800000 */
.L_x_14:
[----:B------:R-:W2:Y:S02]  /*1430*/  LDC R7, c[0x0][0x580] ;  /* 0x00016000ff077b82 */ /* 0x000ea40000000800 */
.L_x_13:
[----:B------:R-:W-:Y:S02]  /*1440*/  ULDC.64 UR4, c[0x0][0x5a0] ;  /* 0x0001680000047ab9 */ /* 0x000fe40000000a00 */
[----:B------:R-:W-:-:S04]  /*1450*/  ISETP.NE.U32.AND P0, PT, RZ, UR4, PT ;  /* 0x00000004ff007c0c */ /* 0x000fc8000bf05070 */
[----:B------:R-:W-:-:S13]  /*1460*/  ISETP.NE.AND.EX P0, PT, RZ, UR5, PT, P0 ;  /* 0x00000005ff007c0c */ /* 0x000fda000bf05300 */
[----:B------:R-:W-:Y:S05]  /*1470*/  @!P0 BRA `(.L_x_15) ;  /* 0x00000000001c8947 */ /* 0x000fea0003800000 */
[----:B01----:R-:W0:Y:S02]  /*1480*/  LDC.64 R8, c[0x0][0x5a0] ;  /* 0x00016800ff087b82 */ /* 0x003e240000000a00 */
[----:B0-----:R-:W3:Y:S02]  /*1490*/  LDG.E.64 R8, desc[UR18][R8.64] ;  /* 0x0000001208087981 */ /* 0x001ee4000c1e1b00 */
[----:B---3--:R-:W-:-:S04]  /*14a0*/  ISETP.NE.U32.AND P0, PT, R8, RZ, PT ;  /* 0x000000ff0800720c */ /* 0x008fc80003f05070 */
[----:B------:R-:W-:-:S13]  /*14b0*/  ISETP.NE.AND.EX P0, PT, R9, RZ, PT, P0 ;  /* 0x000000ff0900720c */ /* 0x000fda0003f05300 */
[----:B------:R-:W-:Y:S05]  /*14c0*/  @!P0 BRA `(.L_x_15) ;  /* 0x0000000000088947 */ /* 0x000fea0003800000 */
[----:B------:R0:W5:Y:S01]  /*14d0*/  LD.E R12, desc[UR18][R8.64] ;  /* 0x00000012080c7980 */ /* 0x000162000c101900 */
[----:B------:R-:W-:Y:S05]  /*14e0*/  BRA `(.L_x_16) ;  /* 0x0000000000207947 */ /* 0x000fea0003800000 */
.L_x_15:
[----:B------:R-:W-:Y:S02]  /*14f0*/  ULDC.64 UR4, c[0x0][0x590] ;  /* 0x0001640000047ab9 */ /* 0x000fe40000000a00 */
[----:B------:R-:W-:-:S04]  /*1500*/  ISETP.NE.U32.AND P0, PT, RZ, UR4, PT ;  /* 0x00000004ff007c0c */ /* 0x000fc8000bf05070 */
[----:B------:R-:W-:-:S13]  /*1510*/  ISETP.NE.AND.EX P0, PT, RZ, UR5, PT, P0 ;  /* 0x00000005ff007c0c */ /* 0x000fda000bf05300 */
[----:B------:R-:W-:Y:S05]  /*1520*/  @!P0 BRA `(.L_x_17) ;  /* 0x00000000000c8947 */ /* 0x000fea0003800000 */
[----:B------:R-:W3:Y:S02]  /*1530*/  LDC.64 R12, c[0x0][0x590] ;  /* 0x00016400ff0c7b82 */ /* 0x000ee40000000a00 */
[----:B---3--:R3:W5:Y:S01]  /*1540*/  LDG.E R12, desc[UR18][R12.64] ;  /* 0x000000120c0c7981 */ /* 0x008762000c1e1900 */
[----:B------:R-:W-:Y:S05]  /*1550*/  BRA `(.L_x_16) ;  /* 0x0000000000047947 */ /* 0x000fea0003800000 */
.L_x_17:
[----:B------:R-:W4:Y:S02]  /*1560*/  LDC R12, c[0x0][0x584] ;  /* 0x00016100ff0c7b82 */ /* 0x000f240000000800 */
.L_x_16:
[----:B------:R-:W-:-:S13]  /*1570*/  LOP3.LUT P0, RZ, R14, 0xff, RZ, 0xc0, !PT ;  /* 0x000000ff0eff7812 */ /* 0x000fda000780c0ff */
[----:B------:R-:W-:Y:S05]  /*1580*/  @!P0 EXIT ;  /* 0x000000000000894d */ /* 0x000fea0003800000 */
[----:B------:R-:W-:Y:S01]  /*1590*/  ULDC UR4, c[0x0][0x28c] ;  /* 0x0000a30000047ab9 */ /* 0x000fe20000000800 */
[----:B------:R-:W-:Y:S01]  /*15a0*/  LOP3.LUT R81, R2, 0x1, RZ, 0xfc, !PT ;  /* 0x0000000102517812 */ /* 0x000fe200078efcff */
[----:B------:R-:W-:-:S04]  /*15b0*/  UIADD3 UR4, UR4, 0x1f, URZ ;  /* 0x0000001f04047890 */ /* 0x000fc8000fffe03f */
[----:B------:R-:W-:-:S04]  /*15c0*/  USHF.R.S32.HI UR5, URZ, 0x1f, UR4 ;  /* 0x0000001f3f057899 */ /* 0x000fc80008011404 */
[----:B------:R-:W-:-:S03]  /*15d0*/  ULEA.HI UR5, UR5, UR4, URZ, 0x5 ;  /* 0x0000000405057291 */ /* 0x000fc6000f8f283f */
[----:B------:R-:W-:Y:S01]  /*15e0*/  UMOV UR4, URZ ;  /* 0x0000003f00047c82 */ /* 0x000fe20008000000 */
[----:B------:R-:W-:-:S03]  /*15f0*/  USHF.R.S32.HI UR9, URZ, 0x5, UR5 ;  /* 0x000000053f097899 */ /* 0x000fc60008011405 */
[----:B------:R-:W-:-:S09]  /*1600*/  UMOV UR5, URZ ;  /* 0x0000003f00057c82 */ /* 0x000fd20008000000 */
.L_x_108:
[----:B01----:R-:W-:Y:S01]  /*1610*/  LOP3.LUT R8, R0, 0x80, RZ, 0xc0, !PT ;  /* 0x0000008000087812 */ /* 0x003fe200078ec0ff */
[----:B------:R-:W0:Y:S01]  /*1620*/  S2UR UR13, SR_CgaCtaId ;  /* 0x00000000000d79c3 */ /* 0x000e220000008800 */
[----:B------:R-:W-:Y:S01]  /*1630*/  UMOV UR12, 0x400 ;  /* 0x00000400000c7882 */ /* 0x000fe20000000000 */
[----:B------:R-:W-:Y:S01]  /*1640*/  UMOV UR6, URZ ;  /* 0x0000003f00067c82 */ /* 0x000fe20008000000 */
[----:B------:R-:W-:Y:S01]  /*1650*/  SHF.R.U32.HI R8, RZ, 0x7, R8 ;  /* 0x00000007ff087819 */ /* 0x000fe20000011608 */
[----:B------:R-:W-:Y:S01]  /*1660*/  UMOV UR7, URZ ;  /* 0x0000003f00077c82 */ /* 0x000fe20008000000 */
[----:B------:R-:W-:Y:S01]  /*1670*/  UMOV UR16, UR5 ;  /* 0x0000000500107c82 */ /* 0x000fe20008000000 */
[----:B------:R-:W-:Y:S01]  /*1680*/  CS2R R16, SRZ ;  /* 0x0000000000107805 */ /* 0x000fe2000001ff00 */
[----:B---3--:R-:W-:Y:S01]  /*1690*/  IMAD.MOV.U32 R13, RZ, RZ, RZ ;  /* 0x000000ffff0d7224 */ /* 0x008fe200078e00ff */
[----:B------:R-:W1:Y:S01]  /*16a0*/  LDC R9, c[0x0][0x28c] ;  /* 0x0000a300ff097b82 */ /* 0x000e620000000800 */
[----:B------:R-:W3:Y:S01]  /*16b0*/  SHFL.IDX PT, R8, R8, RZ, 0x1f ;  /* 0x00001fff08087589 */ /* 0x000ee200000e0000 */
[----:B------:R-:W-:-:S02]  /*16c0*/  CS2R R18, SRZ ;  /* 0x0000000000127805 */ /* 0x000fc4000001ff00 */
[----:B------:R-:W-:Y:S02]  /*16d0*/  CS2R R20, SRZ ;  /* 0x0000000000147805 */ /* 0x000fe4000001ff00 */
[----:B------:R-:W-:Y:S02]  /*16e0*/  CS2R R22, SRZ ;  /* 0x0000000000167805 */ /* 0x000fe4000001ff00 */
[----:B------:R-:W-:Y:S02]  /*16f0*/  CS2R R56, SRZ ;  /* 0x0000000000387805 */ /* 0x000fe4000001ff00 */
[----:B------:R-:W-:Y:S02]  /*1700*/  CS2R R58, SRZ ;  /* 0x00000000003a7805 */ /* 0x000fe4000001ff00 */
[----:B------:R-:W-:Y:S02]  /*1710*/  CS2R R60, SRZ ;  /* 0x00000000003c7805 */ /* 0x000fe4000001ff00 */
[----:B------:R-:W-:-:S02]  /*1720*/  CS2R R62, SRZ ;  /* 0x00000000003e7805 */ /* 0x000fc4000001ff00 */
[----:B------:R-:W-:Y:S02]  /*1730*/  CS2R R64, SRZ ;  /* 0x0000000000407805 */ /* 0x000fe4000001ff00 */
[----:B------:R-:W-:Y:S02]  /*1740*/  CS2R R66, SRZ ;  /* 0x0000000000427805 */ /* 0x000fe4000001ff00 */
[----:B------:R-:W-:Y:S01]  /*1750*/  CS2R R68, SRZ ;  /* 0x0000000000447805 */ /* 0x000fe2000001ff00 */
[----:B------:R-:W-:Y:S01]  /*1760*/  IMAD.MOV.U32 R70, RZ, RZ, RZ ;  /* 0x000000ffff467224 */ /* 0x000fe200078e00ff */
[----:B------:R-:W-:Y:S01]  /*1770*/  CS2R R74, SRZ ;  /* 0x00000000004a7805 */ /* 0x000fe2000001ff00 */
[----:B------:R-:W-:Y:S01]  /*1780*/  IMAD.MOV.U32 R72, RZ, RZ, RZ ;  /* 0x000000ffff487224 */ /* 0x000fe200078e00ff */
[----:B------:R-:W-:Y:S02]  /*1790*/  CS2R R76, SRZ ;  /* 0x00000000004c7805 */ /* 0x000fe4000001ff00 */
[----:B------:R-:W-:Y:S01]  /*17a0*/  CS2R R78, SRZ ;  /* 0x00000000004e7805 */ /* 0x000fe2000001ff00 */
[----:B------:R-:W-:Y:S01]  /*17b0*/  IMAD.MOV.U32 R80, RZ, RZ, RZ ;  /* 0x000000ffff507224 */ /* 0x000fe200078e00ff */
[----:B----4-:R-:W-:Y:S01]  /*17c0*/  CS2R R24, SRZ ;  /* 0x0000000000187805 */ /* 0x010fe2000001ff00 */
[----:B------:R-:W-:Y:S01]  /*17d0*/  IMAD.U32 R14, RZ, RZ, UR4 ;  /* 0x00000004ff0e7e24 */ /* 0x000fe2000f8e00ff */
[----:B------:R-:W-:-:S02]  /*17e0*/  CS2R R26, SRZ ;  /* 0x00000000001a7805 */ /* 0x000fc4000001ff00 */
[----:B------:R-:W-:Y:S02]  /*17f0*/  CS2R R28, SRZ ;  /* 0x00000000001c7805 */ /* 0x000fe4000001ff00 */
[----:B------:R-:W-:Y:S02]  /*1800*/  CS2R R30, SRZ ;  /* 0x00000000001e7805 */ /* 0x000fe4000001ff00 */
[----:B------:R-:W-:Y:S02]  /*1810*/  CS2R R32, SRZ ;  /* 0x0000000000207805 */ /* 0x000fe4000001ff00 */
[----:B-1----:R-:W-:Y:S02]  /*1820*/  ISETP.GE.AND P0, PT, R9, 0x1, PT ;  /* 0x000000010900780c */ /* 0x002fe40003f06270 */
[----:B------:R-:W-:Y:S02]  /*1830*/  CS2R R34, SRZ ;  /* 0x0000000000227805 */ /* 0x000fe4000001ff00 */
[----:B---3--:R-:W-:-:S02]  /*1840*/  R2UR UR8, R8 ;  /* 0x00000000080872ca */ /* 0x008fc400000e0000 */
        /* <DEDUP_REMOVED lines=8> */
[----:B------:R-:W-:Y:S02]  /*18d0*/  CS2R R52, SRZ ;  /* 0x0000000000347805 */ /* 0x000fe4000001ff00 */
[----:B------:R-:W-:Y:S01]  /*18e0*/  CS2R R54, SRZ ;  /* 0x0000000000367805 */ /* 0x000fe2000001ff00 */
[----:B------:R-:W-:-:S04]  /*18f0*/  ULEA.HI UR10, UR8, UR8, URZ, 0x1 ;  /* 0x00000008080a7291 */ /* 0x000fc8000f8f083f */
[----:B------:R-:W-:Y:S02]  /*1900*/  ULOP3.LUT UR11, UR10, 0x1ffffe, URZ, 0xc0, !UPT ;  /* 0x001ffffe0a0b7892 */ /* 0x000fe4000f8ec03f */
[----:B0-----:R-:W-:Y:S02]  /*1910*/  ULEA UR10, UR13, UR12, 0x18 ;  /* 0x0000000c0d0a7291 */ /* 0x001fe4000f8ec03f */
[----:B------:R-:W-:-:S03]  /*1920*/  UIADD3 UR11, UR8, -UR11, URZ ;  /* 0x8000000b080b7290 */ /* 0x000fc6000fffe03f */
[----:B------:R-:W-:Y:S01]  /*1930*/  UMOV UR8, URZ ;  /* 0x0000003f00087c82 */ /* 0x000fe20008000000 */
[----:B------:R-:W-:-:S04]  /*1940*/  ULEA UR11, UR11, UR10, 0xb ;  /* 0x0000000a0b0b7291 */ /* 0x000fc8000f8e583f */
[----:B------:R-:W-:-:S04]  /*1950*/  UIADD3 UR11, UR11, 0x300, URZ ;  /* 0x000003000b0b7890 */ /* 0x000fc8000fffe03f */
[----:B------:R-:W-:-:S04]  /*1960*/  USHF.R.U32.HI UR11, URZ, 0x4, UR11 ;  /* 0x000000043f0b7899 */ /* 0x000fc8000801160b */
[----:B------:R-:W-:Y:S01]  /*1970*/  ULOP3.LUT UR11, UR11, 0x3fff, URZ, 0xc0, !UPT ;  /* 0x00003fff0b0b7892 */ /* 0x000fe2000f8ec03f */
[----:B------:R-:W-:Y:S11]  /*1980*/  @!P0 BRA `(.L_x_18) ;  /* 0x0000000400608947 */ /* 0x000ff60003800000 */
[----:B------:R-:W-:-:S13]  /*1990*/  ISETP.NE.AND P1, PT, R81, 0x3, PT ;  /* 0x000000035100780c */ /* 0x000fda0003f25270 */
[----:B------:R-:W-:Y:S05]  /*19a0*/  @!P1 BRA `(.L_x_19) ;  /* 0x0000000000049947 */ /* 0x000fea0003800000 */
[----:B------:R-:W-:Y:S01]  /*19b0*/  BPT.TRAP 0x1 ;  /* 0x000000040000795c */ /* 0x000fe20000300000 */
.L_x_19:
[----:B------:R-:W-:Y:S01]  /*19c0*/  ULEA UR6, UR5, UR10, 0x3 ;  /* 0x0000000a05067291 */ /* 0x000fe2000f8e183f */
[----:B------:R-:W-:-:S05]  /*19d0*/  IMAD.U32 R8, RZ, RZ, UR4 ;  /* 0x00000004ff087e24 */ /* 0x000fca000f8e00ff */
[----:B------:R-:W-:-:S04]  /*19e0*/  SHF.L.U32 R8, R8, 0x1f, RZ ;  /* 0x0000001f08087819 */ /* 0x000fc800000006ff */
[----:B------:R0:W1:Y:S01]  /*19f0*/  SYNCS.PHASECHK.TRANS64.TRYWAIT P0, [UR6], R8 ;  /* 0x00000008ff0075a7 */ /* 0x0000620008000146 */
[----:B------:R-:W-:Y:S05]  /*1a00*/  @!P1 BRA `(.L_x_20) ;  /* 0x0000000000049947 */ /* 0x000fea0003800000 */
[----:B------:R-:W-:Y:S01]  /*1a10*/  BPT.TRAP 0x1 ;  /* 0x000000040000795c */ /* 0x000fe20000300000 */
.L_x_20:
[----:B-1----:R-:W-:Y:S05]  /*1a20*/  @P0 BRA `(.L_x_21) ;  /* 0x0000000000080947 */ /* 0x002fea0003800000 */
[----:B------:R-:W1:Y:S02]  /*1a30*/  SYNCS.PHASECHK.TRANS64.TRYWAIT P0, [UR6], R8 ;  /* 0x00000008ff0075a7 */ /* 0x000e640008000146 */
[----:B-1----:R-:W-:Y:S05]  /*1a40*/  @!P0 BRA `(.L_x_22) ;  /* 0x0000006400bc8947 */ /* 0x002fea0003800000 */
.L_x_21:
[----:B------:R-:W-:Y:S01]  /*1a50*/  UIADD3 UR6, UR10, 0x25300, URZ ;  /* 0x000253000a067890 */ /* 0x000fe2000fffe03f */
[----:B------:R-:W-:Y:S01]  /*1a60*/  WARPGROUP.ARRIVE ;  /* 0x00000000000079c5 */ /* 0x000fe20000000000 */
[----:B------:R-:W-:Y:S01]  /*1a70*/  ULDC UR7, c[0x0][0x50c] ;  /* 0x0001430000077ab9 */ /* 0x000fe20000000800 */
[----:B------:R-:W-:Y:S01]  /*1a80*/  ULOP3.LUT UR12, UR11, 0x10000, URZ, 0xfc, !UPT ;  /* 0x000100000b0c7892 */ /* 0x000fe2000f8efc3f */
[----:B------:R-:W-:Y:S01]  /*1a90*/  CS2R R16, SRZ ;  /* 0x0000000000107805 */ /* 0x000fe2000001ff00 */
[----:B------:R-:W-:Y:S01]  /*1aa0*/  UISETP.NE.AND UP0, UPT, UR7, 0x1, UPT ;  /* 0x000000010700788c */ /* 0x000fe2000bf05270 */
[----:B------:R-:W-:Y:S01]  /*1ab0*/  IMAD.MOV.U32 R13, RZ, RZ, RZ ;  /* 0x000000ffff0d7224 */ /* 0x000fe200078e00ff */
[----:B------:R-:W-:Y:S01]  /*1ac0*/  USHF.R.U32.HI UR6, URZ, 0x4, UR6 ;  /* 0x000000043f067899 */ /* 0x000fe20008011606 */
[----:B------:R-:W-:Y:S01]  /*1ad0*/  CS2R R18, SRZ ;  /* 0x0000000000127805 */ /* 0x000fe2000001ff00 */
[----:B------:R-:W-:Y:S01]  /*1ae0*/  USEL UR7, URZ, 0x1, UP0 ;  /* 0x000000013f077887 */ /* 0x000fe20008000000 */
[----:B------:R-:W-:Y:S01]  /*1af0*/  CS2R R20, SRZ ;  /* 0x0000000000147805 */ /* 0x000fe2000001ff00 */
[----:B------:R-:W-:Y:S01]  /*1b00*/  ULOP3.LUT UR6, UR6, 0x3fff, URZ, 0xc0, !UPT ;  /* 0x00003fff06067892 */ /* 0x000fe2000f8ec03f */
[----:B------:R-:W-:Y:S01]  /*1b10*/  CS2R R22, SRZ ;  /* 0x0000000000167805 */ /* 0x000fe2000001ff00 */
[----:B------:R-:W-:Y:S01]  /*1b20*/  ULEA UR12, UR5, UR12, 0x8 ;  /* 0x0000000c050c7291 */ /* 0x000fe2000f8e403f */
[----:B------:R-:W-:Y:S01]  /*1b30*/  CS2R R56, SRZ ;  /* 0x0000000000387805 */ /* 0x000fe2000001ff00 */
[----:B------:R-:W-:Y:S01]  /*1b40*/  ULOP3.LUT UR6, UR6, 0x10000, URZ, 0xfc, !UPT ;  /* 0x0001000006067892 */ /* 0x000fe2000f8efc3f */
[----:B------:R-:W-:Y:S01]  /*1b50*/  ISETP.NE.AND P0, PT, RZ, UR7, PT ;  /* 0x00000007ff007c0c */ /* 0x000fe2000bf05270 */
[----:B------:R-:W-:Y:S01]  /*1b60*/  UMOV UR13, 0xc0000010 ;  /* 0xc0000010000d7882 */ /* 0x000fe20000000000 */
[----:B------:R-:W-:Y:S01]  /*1b70*/  UMOV UR15, 0xc0000010 ;  /* 0xc0000010000f7882 */ /* 0x000fe20000000000 */
[----:B------:R-:W-:Y:S01]  /*1b80*/  ULEA UR14, UR5, UR6, 0x7 ;  /* 0x00000006050e7291 */ /* 0x000fe2000f8e383f */
[----:B------:R-:W-:-:S02]  /*1b90*/  CS2R R58, SRZ ;  /* 0x00000000003a7805 */ /* 0x000fc4000001ff00 */
[----:B------:R-:W-:Y:S01]  /*1ba0*/  CS2R R60, SRZ ;  /* 0x00000000003c7805 */ /* 0x000fe2000001ff00 */
[----:B------:R-:W-:Y:S01]  /*1bb0*/  UMOV UR6, 0x1 ;  /* 0x0000000100067882 */ /* 0x000fe20000000000 */
[----:B------:R-:W-:Y:S02]  /*1bc0*/  CS2R R62, SRZ ;  /* 0x00000000003e7805 */ /* 0x000fe4000001ff00 */
[----:B------:R-:W-:Y:S02]  /*1bd0*/  CS2R R64, SRZ ;  /* 0x0000000000407805 */ /* 0x000fe4000001ff00 */
[----:B------:R-:W-:Y:S02]  /*1be0*/  CS2R R66, SRZ ;  /* 0x0000000000427805 */ /* 0x000fe4000001ff00 */
[----:B------:R-:W-:Y:S01]  /*1bf0*/  CS2R R68, SRZ ;  /* 0x0000000000447805 */ /* 0x000fe2000001ff00 */
[----:B------:R-:W-:Y:S01]  /*1c00*/  IMAD.MOV.U32 R70, RZ, RZ, RZ ;  /* 0x000000ffff467224 */ /* 0x000fe200078e00ff */
[----:B------:R-:W-:Y:S01]  /*1c10*/  QGMMA.64x64x32.F32.E5M2.E5M2 R24, gdesc[UR12], RZ, !UPT, gsb0 ;  /* 0x00e000000c1879f3 */ /* 0x000fe2000c0038ff */
[----:B------:R-:W-:Y:S01]  /*1c20*/  IMAD.MOV.U32 R72, RZ, RZ, RZ ;  /* 0x000000ffff487224 */ /* 0x000fe200078e00ff */
[----:B------:R-:W-:-:S02]  /*1c30*/  CS2R R74, SRZ ;  /* 0x00000000004a7805 */ /* 0x000fc4000001ff00 */
[----:B------:R-:W-:Y:S02]  /*1c40*/  CS2R R76, SRZ ;  /* 0x00000000004c7805 */ /* 0x000fe4000001ff00 */
[----:B------:R-:W-:Y:S01]  /*1c50*/  CS2R R78, SRZ ;  /* 0x00000000004e7805 */ /* 0x000fe2000001ff00 */
[----:B------:R-:W-:Y:S01]  /*1c60*/  IMAD.MOV.U32 R80, RZ, RZ, RZ ;  /* 0x000000ffff507224 */ /* 0x000fe200078e00ff */
[----:B------:R-:W-:Y:S06]  /*1c70*/  @!P0 BRA `(.L_x_23) ;  /* 0x0000000000888947 */ /* 0x000fec0003800000 */
[----:B------:R-:W-:Y:S02]  /*1c80*/  WARPGROUP.DEPBAR.LE gsb0, 0x0 ;  /* 0x00008000000079c5 */ /* 0x000fe40000010000 */
[----:B------:R-:W-:-:S01]  /*1c90*/  FADD R79, RZ, R24 ;  /* 0x00000018ff4f7221 */ /* 0x000fc20000000000 */
[----:B------:R-:W-:Y:S01]  /*1ca0*/  FADD R80, RZ, R25 ;  /* 0x00000019ff507221 */ /* 0x000fe20000000000 */
        /* <DEDUP_REMOVED lines=30> */
[----:B------:R-:W-:-:S06]  /*1e90*/  UMOV UR6, URZ ;  /* 0x0000003f00067c82 */ /* 0x000fcc0008000000 */
.L_x_23:
[----:B------:R-:W-:-:S04]  /*1ea0*/  UIADD3 UR16, UR5, 0x1, URZ ;  /* 0x0000000105107890 */ /* 0x000fc8000fffe03f */
[----:B------:R-:W-:-:S04]  /*1eb0*/  UISETP.NE.AND UP0, UPT, UR16, 0x25, UPT ;  /* 0x000000251000788c */ /* 0x000fc8000bf05270 */
[----:B------:R-:W-:Y:S02]  /*1ec0*/  USEL UR8, URZ, 0x1, UP0 ;  /* 0x000000013f087887 */ /* 0x000fe40008000000 */
[----:B------:R-:W-:Y:S02]  /*1ed0*/  USEL UR16, UR16, URZ, UP0 ;  /* 0x0000003f10107287 */ /* 0x000fe40008000000 */
[----:B------:R-:W-:-:S06]  /*1ee0*/  ULOP3.LUT UR8, UR4, UR8, URZ, 0x3c, !UPT ;  /* 0x0000000804087292 */ /* 0x000fcc000f8e3c3f */
[----:B------:R-:W-:Y:S01]  /*1ef0*/  IMAD.U32 R14, RZ, RZ, UR8 ;  /* 0x00000008ff0e7e24 */ /* 0x000fe2000f8e00ff */
[----:B------:R-:W-:-:S06]  /*1f00*/  UMOV UR8, 0x1 ;  /* 0x0000000100087882 */ /* 0x000fcc0000000000 */
.L_x_18:
[----:B------:R-:W-:-:S04]  /*1f10*/  UISETP.LT.AND UP0, UPT, UR9, 0x1, UPT ;  /* 0x000000010900788c */ /* 0x000fc8000bf01270 */
[----:B------:R-:W-:-:S04]  /*1f20*/  USEL UR12, UR9, 0x1, UP0 ;  /* 0x00000001090c7887 */ /* 0x000fc80008000000 */
[----:B------:R-:W-:-:S04]  /*1f30*/  UIADD3 UR12, UR9, -UR12, URZ ;  /* 0x8000000c090c7290 */ /* 0x000fc8000fffe03f */
[----:B------:R-:W-:-:S06]  /*1f40*/  UISETP.GE.AND UP0, UPT, UR12, 0x1, UPT ;  /* 0x000000010c00788c */ /* 0x000fcc000bf06270 */
[----:B------:R-:W-:-:S13]  /*1f50*/  PLOP3.LUT P0, PT, PT, PT, UP0, 0x80, 0x0 ;  /* 0x000000000000781c */ /* 0x000fda0003f0f008 */
[----:B------:R-:W-:Y:S05]  /*1f60*/  @!P0 BRA `(.L_x_24) ;  /* 0x0000000400748947 */ /* 0x000fea0003800000 */
[----:B01----:R-:W-:Y:S01]  /*1f70*/  IMAD.U32 R8, RZ, RZ, UR12 ;  /* 0x0000000cff087e24 */ /* 0x003fe2000f8e00ff */
[----:B------:R-:W-:Y:S01]  /*1f80*/  ULDC UR17, c[0x0][0x50c] ;  /* 0x0001430000117ab9 */ /* 0x000fe20000000800 */
[----:B------:R-:W-:-:S07]  /*1f90*/  IMAD.U32 R9, RZ, RZ, UR5 ;  /* 0x00000005ff097e24 */ /* 0x000fce000f8e00ff */
.L_x_32:
[----:B------:R-:W-:-:S13]  /*1fa0*/  ISETP.NE.AND P1, PT, R81, 0x3, PT ;  /* 0x000000035100780c */ /* 0x000fda0003f25270 */
[----:B------:R-:W-:Y:S05]  /*1fb0*/  @!P1 BRA `(.L_x_25) ;  /* 0x0000000000049947 */ /* 0x000fea0003800000 */
[----:B------:R-:W-:Y:S01]  /*1fc0*/  BPT.TRAP 0x1 ;  /* 0x000000040000795c */ /* 0x000fe20000300000 */
.L_x_25:
[----:B------:R-:W0:Y:S01]  /*1fd0*/  S2UR UR12, SR_CgaCtaId ;  /* 0x00000000000c79c3 */ /* 0x000e220000008800 */
[----:B------:R-:W-:Y:S01]  /*1fe0*/  UMOV UR10, 0x400 ;  /* 0x00000400000a7882 */ /* 0x000fe20000000000 */
[----:B------:R-:W-:Y:S01]  /*1ff0*/  SHF.L.U32 R10, R14, 0x1f, RZ ;  /* 0x0000001f0e0a7819 */ /* 0x000fe200000006ff */
[----:B0-----:R-:W-:-:S04]  /*2000*/  ULEA UR10, UR12, UR10, 0x18 ;  /* 0x0000000a0c0a7291 */ /* 0x001fc8000f8ec03f */
[----:B------:R-:W-:-:S09]  /*2010*/  ULEA UR12, UR16, UR10, 0x3 ;  /* 0x0000000a100c7291 */ /* 0x000fd2000f8e183f */
[----:B------:R0:W1:Y:S01]  /*2020*/  SYNCS.PHASECHK.TRANS64.TRYWAIT P0, [UR12], R10 ;  /* 0x0000000aff0075a7 */ /* 0x000062000800014c */
[----:B------:R-:W-:Y:S05]  /*2030*/  @!P1 BRA `(.L_x_26) ;  /* 0x0000000000049947 */ /* 0x000fea0003800000 */
[----:B------:R-:W-:Y:S01]  /*2040*/  BPT.TRAP 0x1 ;  /* 0x000000040000795c */ /* 0x000fe20000300000 */
.L_x_26:
[----:B-1----:R-:W-:Y:S05]  /*2050*/  @P0 BRA `(.L_x_27) ;  /* 0x0000000000080947 */ /* 0x002fea0003800000 */
[----:B------:R-:W1:Y:S02]  /*2060*/  SYNCS.PHASECHK.TRANS64.TRYWAIT P0, [UR12], R10 ;  /* 0x0000000aff0075a7 */ /* 0x000e64000800014c */
[----:B-1----:R-:W-:Y:S05]  /*2070*/  @!P0 BRA `(.L_x_28) ;  /* 0x0000006000488947 */ /* 0x002fea0003800000 */
.L_x_27:
[----:B------:R-:W-:Y:S01]  /*2080*/  UIADD3 UR12, UR10, 0x25300, URZ ;  /* 0x000253000a0c7890 */ /* 0x000fe2000fffe03f */
[----:B------:R-:W-:Y:S01]  /*2090*/  WARPGROUP.ARRIVE ;  /* 0x00000000000079c5 */ /* 0x000fe20000000000 */
[----:B------:R-:W-:Y:S02]  /*20a0*/  UISETP.NE.AND UP0, UPT, UR7, URZ, UPT ;  /* 0x0000003f0700728c */ /* 0x000fe4000bf05270 */
[----:B------:R-:W-:Y:S02]  /*20b0*/  USHF.R.U32.HI UR12, URZ, 0x4, UR12 ;  /* 0x000000043f0c7899 */ /* 0x000fe4000801160c */
[----:B------:R-:W-:Y:S02]  /*20c0*/  USEL UR8, UR8, URZ, !UP0 ;  /* 0x0000003f08087287 */ /* 0x000fe4000c000000 */
[----:B------:R-:W-:Y:S02]  /*20d0*/  ULOP3.LUT UR7, UR12, 0x3fff, URZ, 0xc0, !UPT ;  /* 0x00003fff0c077892 */ /* 0x000fe4000f8ec03f */
[----:B------:R-:W-:-:S02]  /*20e0*/  ULOP3.LUT UR12, UR11, 0x10000, URZ, 0xfc, !UPT ;  /* 0x000100000b0c7892 */ /* 0x000fc4000f8efc3f */
[----:B------:R-:W-:Y:S02]  /*20f0*/  ULOP3.LUT UR7, UR7, 0x10000, URZ, 0xfc, !UPT ;  /* 0x0001000007077892 */ /* 0x000fe4000f8efc3f */
[----:B------:R-:W-:Y:S02]  /*2100*/  UISETP.NE.U32.AND UP0, UPT, UR8, URZ, UPT ;  /* 0x0000003f0800728c */ /* 0x000fe4000bf05070 */
[----:B------:R-:W-:Y:S02]  /*2110*/  ULEA UR12, UR16, UR12, 0x8 ;  /* 0x0000000c100c7291 */ /* 0x000fe4000f8e403f */
[----:B------:R-:W-:Y:S01]  /*2120*/  ULEA UR14, UR16, UR7, 0x7 ;  /* 0x00000007100e7291 */ /* 0x000fe2000f8e383f */
[----:B------:R-:W-:Y:S01]  /*2130*/  UMOV UR13, 0xc0000010 ;  /* 0xc0000010000d7882 */ /* 0x000fe20000000000 */
[----:B------:R-:W-:Y:S01]  /*2140*/  UMOV UR15, 0xc0000010 ;  /* 0xc0000010000f7882 */ /* 0x000fe20000000000 */
[----:B------:R-:W-:-:S06]  /*2150*/  UIADD3 UR6, UR6, 0x1, URZ ;  /* 0x0000000106067890 */ /* 0x000fcc000fffe03f */
[----:B------:R-:W-:Y:S01]  /*2160*/  QGMMA.64x64x32.F32.E5M2.E5M2 R24, gdesc[UR12], R24, UP0, gsb0 ;  /* 0x00e000000c1879f3 */ /* 0x000fe2000b803818 */
[----:B------:R-:W-:-:S04]  /*2170*/  UISETP.NE.AND UP0, UPT, UR6, UR17, UPT ;  /* 0x000000110600728c */ /* 0x000fc8000bf05270 */
[----:B------:R-:W-:-:S06]  /*2180*/  USEL UR7, URZ, 0x1, UP0 ;  /* 0x000000013f077887 */ /* 0x000fcc0008000000 */
[----:B------:R-:W-:Y:S01]  /*2190*/  ISETP.NE.AND P0, PT, RZ, UR7, PT ;  /* 0x00000007ff007c0c */ /* 0x000fe2000bf05270 */
[----:B------:R-:W-:-:S12]  /*21a0*/  WARPGROUP.DEPBAR.LE gsb0, 0x1 ;  /* 0x00008000000079c5 */ /* 0x000fd80000010100 */
[----:B------:R-:W-:Y:S05]  /*21b0*/  @!P0 BRA `(.L_x_29) ;  /* 0x0000000000888947 */ /* 0x000fea0003800000 */
[----:B------:R-:W-:Y:S02]  /*21c0*/  WARPGROUP.DEPBAR.LE gsb0, 0x0 ;  /* 0x00008000000079c5 */ /* 0x000fe40000010000 */
[----:B------:R-:W-:-:S01]  /*21d0*/  FADD R79, R24, R79 ;  /* 0x0000004f184f7221 */ /* 0x000fc20000000000 */
[----:B------:R-:W-:Y:S01]  /*21e0*/  FADD R80, R25, R80 ;  /* 0x0000005019507221 */ /* 0x000fe20000000000 */
        /* <DEDUP_REMOVED lines=30> */
[----:B------:R-:W-:-:S06]  /*23d0*/  UMOV UR6, URZ ;  /* 0x0000003f00067c82 */ /* 0x000fcc0008000000 */
.L_x_29:
[----:B------:R-:W-:Y:S05]  /*23e0*/  @!P1 BRA `(.L_x_30) ;  /* 0x0000000000049947 */ /* 0x000fea0003800000 */
[----:B------:R-:W-:Y:S01]  /*23f0*/  BPT.TRAP 0x1 ;  /* 0x000000040000795c */ /* 0x000fe20000300000 */
.L_x_30:
[----:B------:R-:W-:-:S13]  /*2400*/  ISETP.NE.AND P0, PT, R6, RZ, PT ;  /* 0x000000ff0600720c */ /* 0x000fda0003f05270 */
[----:B01----:R-:W-:-:S05]  /*2410*/  @P0 LEA R10, R9, UR10, 0x3 ;  /* 0x0000000a090a0c11 */ /* 0x003fca000f8e18ff */
[----:B------:R-:W-:-:S05]  /*2420*/  @P0 VIADD R10, R10, 0x128 ;  /* 0x000001280a0a0836 */ /* 0x000fca0000000000 */
[----:B------:R-:W-:-:S04]  /*2430*/  @P0 PRMT R10, R3, 0x654, R10 ;  /* 0x00000654030a0816 */ /* 0x000fc8000000000a */
[----:B------:R0:W-:Y:S01]  /*2440*/  @P0 SYNCS.ARRIVE.TRANS64.RED.A1T0 RZ, [R10+URZ], RZ ;  /* 0x000000ff0aff09a7 */ /* 0x0001e2000810043f */
[----:B------:R-:W-:-:S13]  /*2450*/  ISETP.GT.U32.AND P0, PT, R2, 0x1, PT ;  /* 0x000000010200780c */ /* 0x000fda0003f04070 */
[----:B0-----:R-:W-:Y:S05]  /*2460*/  @P0 BRA `(.L_x_31) ;  /* 0x0000000000040947 */ /* 0x001fea0003800000 */
[----:B------:R-:W-:Y:S01]  /*2470*/  BPT.TRAP 0x1 ;  /* 0x000000040000795c */ /* 0x000fe20000300000 */
.L_x_31:
[----:B------:R-:W-:Y:S01]  /*2480*/  UIADD3 UR16, UR16, 0x1, URZ ;  /* 0x0000000110107890 */ /* 0x000fe2000fffe03f */
[C---:B------:R-:W-:Y:S01]  /*2490*/  ISETP.GT.AND P1, PT, R8.reuse, 0x1, PT ;  /* 0x000000010800780c */ /* 0x040fe20003f24270 */
[----:B------:R-:W-:Y:S02]  /*24a0*/  VIADD R9, R9, 0x1 ;  /* 0x0000000109097836 */ /* 0x000fe40000000000 */
[----:B------:R-:W-:Y:S01]  /*24b0*/  UISETP.NE.AND UP0, UPT, UR16, 0x25, UPT ;  /* 0x000000251000788c */ /* 0x000fe2000bf05270 */
[----:B------:R-:W-:Y:S02]  /*24c0*/  VIADD R8, R8, 0xffffffff ;  /* 0xffffffff08087836 */ /* 0x000fe40000000000 */
[C---:B------:R-:W-:Y:S01]  /*24d0*/  ISETP.NE.AND P0, PT, R9.reuse, 0x25, PT ;  /* 0x000000250900780c */ /* 0x040fe20003f05270 */
[----:B------:R-:W-:Y:S02]  /*24e0*/  USEL UR8, URZ, 0x1, UP0 ;  /* 0x000000013f087887 */ /* 0x000fe40008000000 */
[----:B------:R-:W-:Y:S01]  /*24f0*/  USEL UR16, UR16, URZ, UP0 ;  /* 0x0000003f10107287 */ /* 0x000fe20008000000 */
[----:B------:R-:W-:-:S03]  /*2500*/  SEL R9, R9, RZ, P0 ;  /* 0x000000ff09097207 */ /* 0x000fc60000000000 */
[----:B------:R-:W-:Y:S01]  /*2510*/  LOP3.LUT R14, R14, UR8, RZ, 0x3c, !PT ;  /* 0x000000080e0e7c12 */ /* 0x000fe2000f8e3cff */
[----:B------:R-:W-:Y:S01]  /*2520*/  UMOV UR8, 0x1 ;  /* 0x0000000100087882 */ /* 0x000fe20000000000 */
[----:B------:R-:W-:Y:S06]  /*2530*/  @P1 BRA `(.L_x_32) ;  /* 0xfffffff800981947 */ /* 0x000fec000383ffff */
.L_x_24:
[----:B------:R-:W-:Y:S01]  /*2540*/  UISETP.NE.AND UP0, UPT, UR6, URZ, UPT ;  /* 0x0000003f0600728c */ /* 0x000fe2000bf05270 */
[----:B01----:R-:W0:Y:S03]  /*2550*/  LDC R8, c[0x0][0x28c] ;  /* 0x0000a300ff087b82 */ /* 0x003e260000000800 */
[----:B------:R-:W-:-:S06]  /*2560*/  USEL UR6, URZ, 0x1, !UP0 ;  /* 0x000000013f067887 */ /* 0x000fcc000c000000 */
[----:B------:R-:W-:Y:S02]  /*2570*/  ISETP.NE.AND P0, PT, RZ, UR6, PT ;  /* 0x00000006ff007c0c */ /* 0x000fe4000bf05270 */
[----:B0-----:R-:W-:-:S11]  /*2580*/  ISETP.GE.AND P1, PT, R8, 0x1, PT ;  /* 0x000000010800780c */ /* 0x001fd60003f26270 */
[----:B------:R-:W-:Y:S05]  /*2590*/  @!P0 BRA `(.L_x_33) ;  /* 0x0000000000848947 */ /* 0x000fea0003800000 */
[----:B------:R-:W-:Y:S02]  /*25a0*/  WARPGROUP.DEPBAR.LE gsb0, 0x0 ;  /* 0x00008000000079c5 */ /* 0x000fe40000010000 */
[----:B------:R-:W-:Y:S01]  /*25b0*/  FADD R79, R24, R79 ;  /* 0x0000004f184f7221 */ /* 0x000fe20000000000 */
        /* <DEDUP_REMOVED lines=30> */
[----:B------:R-:W-:-:S07]  /*27a0*/  FADD R16, R16, R55 ;  /* 0x0000003710107221 */ /* 0x000fce0000000000 */
.L_x_33:
[----:B------:R-:W-:Y:S02]  /*27b0*/  WARPGROUP.DEPBAR.LE gsb0, 0x0 ;  /* 0x00008000000079c5 */ /* 0x000fe40000010000 */
[----:B------:R-:W-:Y:S05]  /*27c0*/  @!P1 BRA `(.L_x_34) ;  /* 0x00000000005c9947 */ /* 0x000fea0003800000 */
[----:B------:R-:W-:-:S13]  /*27d0*/  ISETP.NE.AND P0, PT, R81, 0x3, PT ;  /* 0x000000035100780c */ /* 0x000fda0003f05270 */
[----:B------:R-:W-:Y:S05]  /*27e0*/  @!P0 BRA `(.L_x_35) ;  /* 0x0000000000048947 */ /* 0x000fea0003800000 */
[----:B------:R-:W-:Y:S01]  /*27f0*/  BPT.TRAP 0x1 ;  /* 0x000000040000795c */ /* 0x000fe20000300000 */
.L_x_35:
[----:B------:R-:W-:Y:S01]  /*2800*/  ISETP.NE.AND P0, PT, R6, RZ, PT ;  /* 0x000000ff0600720c */ /* 0x000fe20003f05270 */
[----:B------:R-:W-:Y:S01]  /*2810*/  BSSY B0, `(.L_x_36) ;  /* 0x0000010000007945 */ /* 0x000fe20003800000 */
[----:B------:R-:W-:-:S11]  /*2820*/  ISETP.GT.U32.AND P1, PT, R2, 0x1, PT ;  /* 0x000000010200780c */ /* 0x000fd60003f24070 */
[----:B------:R-:W-:Y:S05]  /*2830*/  @!P0 BRA `(.L_x_37) ;  /* 0x0000000000348947 */ /* 0x000fea0003800000 */
[----:B------:R-:W-:-:S04]  /*2840*/  UISETP.LT.AND UP0, UPT, UR9, 0x1, UPT ;  /* 0x000000010900788c */ /* 0x000fc8000bf01270 */
[----:B------:R-:W-:-:S04]  /*2850*/  USEL UR8, UR9, 0x1, UP0 ;  /* 0x0000000109087887 */ /* 0x000fc80008000000 */
[----:B------:R-:W-:-:S04]  /*2860*/  UIADD3 UR8, UR5, UR9, -UR8 ;  /* 0x0000000905087290 */ /* 0x000fc8000fffe808 */
[----:B------:R-:W-:-:S04]  /*2870*/  UIMAD.WIDE.U32 UR6, UR8, -0x45306eb3, URZ ;  /* 0xbacf914d080678a5 */ /* 0x000fc8000f8e003f */
[----:B------:R-:W-:-:S04]  /*2880*/  UIADD3 UR6, UR8, -UR7, URZ ;  /* 0x8000000708067290 */ /* 0x000fc8000fffe03f */
[----:B------:R-:W-:-:S04]  /*2890*/  ULEA.HI UR6, UR6, UR7, URZ, 0x1f ;  /* 0x0000000706067291 */ /* 0x000fc8000f8ff83f */
[----:B------:R-:W-:-:S04]  /*28a0*/  USHF.R.U32.HI UR6, URZ, 0x5, UR6 ;  /* 0x000000053f067899 */ /* 0x000fc80008011606 */
[----:B------:R-:W-:-:S04]  /*28b0*/  UIMAD UR6, UR6, -0x25, UR8 ;  /* 0xffffffdb060678a4 */ /* 0x000fc8000f8e0208 */
[----:B------:R-:W-:-:S04]  /*28c0*/  ULEA UR6, UR6, UR10, 0x3 ;  /* 0x0000000a06067291 */ /* 0x000fc8000f8e183f */
[----:B------:R-:W-:-:S06]  /*28d0*/  UIADD3 UR6, UR6, 0x128, URZ ;  /* 0x0000012806067890 */ /* 0x000fcc000fffe03f */
[----:B------:R-:W-:-:S05]  /*28e0*/  IMAD.U32 R8, RZ, RZ, UR6 ;  /* 0x00000006ff087e24 */ /* 0x000fca000f8e00ff */
[----:B------:R-:W-:-:S04]  /*28f0*/  PRMT R8, R3, 0x654, R8 ;  /* 0x0000065403087816 */ /* 0x000fc80000000008 */
[----:B------:R0:W-:Y:S03]  /*2900*/  SYNCS.ARRIVE.TRANS64.RED.A1T0 RZ, [R8+URZ], RZ ;  /* 0x000000ff08ff79a7 */ /* 0x0001e6000810043f */
.L_x_37:
[----:B------:R-:W-:Y:S05]  /*2910*/  BSYNC B0 ;  /* 0x0000000000007941 */ /* 0x000fea0003800000 */
.L_x_36:
[----:B------:R-:W-:Y:S05]  /*2920*/  @P1 BRA `(.L_x_34) ;  /* 0x0000000000041947 */ /* 0x000fea0003800000 */
[----:B------:R-:W-:Y:S01]  /*2930*/  BPT.TRAP 0x1 ;  /* 0x000000040000795c */ /* 0x000fe20000300000 */
.L_x_34:
[----:B------:R-:W1:Y:S01]  /*2940*/  LDC R14, c[0x0][0x288] ;  /* 0x0000a200ff0e7b82 */ /* 0x000e620000000800 */
[--C-:B0-----:R-:W-:Y:S01]  /*2950*/  SHF.R.U32.HI R8, RZ, 0x2, R0.reuse ;  /* 0x00000002ff087819 */ /* 0x101fe20000011600 */
[----:B------:R-:W-:Y:S01]  /*2960*/  UIADD3 UR8, UR9, UR5, URZ ;  /* 0x0000000509087290 */ /* 0x000fe2000fffe03f */
[----:B------:R-:W-:Y:S01]  /*2970*/  LOP3.LUT R10, R0, 0x60, RZ, 0xc0, !PT ;  /* 0x00000060000a7812 */ /* 0x000fe200078ec0ff */
[----:B------:R-:W-:Y:S01]  /*2980*/  ULDC UR12, c[0x0][0x284] ;  /* 0x0000a100000c7ab9 */ /* 0x000fe20000000800 */
[----:B------:R-:W-:Y:S01]  /*2990*/  SHF.R.U32.HI R11, RZ, 0x7, R0 ;  /* 0x00000007ff0b7819 */ /* 0x000fe20000011600 */
[----:B------:R-:W-:Y:S01]  /*29a0*/  UISETP.GT.U32.AND UP0, UPT, UR8, 0x24, UPT ;  /* 0x000000240800788c */ /* 0x000fe2000bf04070 */
[----:B------:R-:W-:Y:S01]  /*29b0*/  LOP3.LUT R9, R8, 0x7, RZ, 0xc0, !PT ;  /* 0x0000000708097812 */ /* 0x000fe200078ec0ff */
[----:B------:R-:W-:Y:S01]  /*29c0*/  UIMAD.WIDE.U32 UR6, UR8, -0x45306eb3, URZ ;  /* 0xbacf914d080678a5 */ /* 0x000fe2000f8e003f */
[----:B------:R-:W-:Y:S01]  /*29d0*/  SHF.R.U32.HI R10, RZ, 0x1, R10 ;  /* 0x00000001ff0a7819 */ /* 0x000fe2000001160a */
[----:B------:R-:W-:Y:S01]  /*29e0*/  UISETP.LT.U32.AND UP0, UPT, UR9, 0x25, UP0 ;  /* 0x000000250900788c */ /* 0x000fe20008701070 */
[----:B------:R-:W-:Y:S01]  /*29f0*/  LOP3.LUT R8, R11, 0x1, RZ, 0xc0, !PT ;  /* 0x000000010b087812 */ /* 0x000fe200078ec0ff */
[----:B------:R-:W-:Y:S01]  /*2a00*/  UIADD3 UR5, UR8, -UR7, URZ ;  /* 0x8000000708057290 */ /* 0x000fe2000fffe03f */
[----:B------:R-:W-:Y:S01]  /*2a10*/  IADD3 R25, RZ, -R10, -R9 ;  /* 0x8000000aff197210 */ /* 0x000fe20007ffe809 */
[----:B------:R-:W-:Y:S01]  /*2a20*/  UISETP.GE.U32.AND UP1, UPT, UR9, 0x25, UPT ;  /* 0x000000250900788c */ /* 0x000fe2000bf26070 */
[----:B------:R-:W-:Y:S01]  /*2a30*/  SHF.R.S32.HI R32, RZ, 0x1f, R73 ;  /* 0x0000001fff207819 */ /* 0x000fe20000011449 */
[C---:B------:R-:W-:Y:S01]  /*2a40*/  IMAD.SHL.U32 R24, R8.reuse, 0x40, RZ ;  /* 0x0000004008187824 */ /* 0x040fe200078e00ff */
[----:B------:R-:W-:Y:S01]  /*2a50*/  USEL UR6, URZ, 0x1, !UP0 ;  /* 0x000000013f067887 */ /* 0x000fe2000c000000 */
[----:B------:R-:W-:Y:S01]  /*2a60*/  IMAD R27, R8, -0x40, R25 ;  /* 0xffffffc0081b7824 */ /* 0x000fe200078e0219 */
[----:B------:R-:W-:Y:S01]  /*2a70*/  LOP3.LUT R8, R0, 0x3, RZ, 0xc0, !PT ;  /* 0x0000000300087812 */ /* 0x000fe200078ec0ff */
[----:B------:R-:W-:Y:S01]  /*2a80*/  IMAD.SHL.U32 R25, R15, 0x40, RZ ;  /* 0x000000400f197824 */ /* 0x000fe200078e00ff */
[----:B------:R-:W-:Y:S01]  /*2a90*/  LOP3.LUT R11, R24, 0x40, R9, 0xe2, !PT ;  /* 0x00000040180b7812 */ /* 0x000fe200078ee209 */
[----:B------:R-:W-:Y:S01]  /*2aa0*/  IMAD.SHL.U32 R24, R71, 0x80, RZ ;  /* 0x0000008047187824 */ /* 0x000fe200078e00ff */
[----:B------:R-:W-:Y:S01]  /*2ab0*/  ULEA.HI UR5, UR5, UR7, URZ, 0x1f ;  /* 0x0000000705057291 */ /* 0x000fe2000f8ff83f */
[----:B-1----:R-:W-:Y:S01]  /*2ac0*/  IMAD R28, R8, -0x2, R14 ;  /* 0xfffffffe081c7824 */ /* 0x002fe200078e020e */
[C---:B------:R-:W-:Y:S01]  /*2ad0*/  ISETP.GE.AND P0, PT, R25.reuse, R14, PT ;  /* 0x0000000e1900720c */ /* 0x040fe20003f06270 */
[----:B------:R-:W-:Y:S01]  /*2ae0*/  IMAD.SHL.U32 R14, R0, 0x2, RZ ;  /* 0x00000002000e7824 */ /* 0x000fe200078e00ff */
[----:B------:R-:W-:Y:S01]  /*2af0*/  ULDC.64 UR10, c[0x0][0x5d0] ;  /* 0x00017400000a7ab9 */ /* 0x000fe20000000a00 */
[----:B------:R-:W-:Y:S01]  /*2b00*/  ULOP3.LUT UR4, UR4, UR6, URZ, 0x3c, !UPT ;  /* 0x0000000604047292 */ /* 0x000fe2000f8e3c3f */
[----:B------:R-:W-:Y:S01]  /*2b10*/  ISETP.GE.OR P0, PT, R24, UR12, P0 ;  /* 0x0000000c18007c0c */ /* 0x000fe20008706670 */
[----:B------:R-:W-:Y:S01]  /*2b20*/  IMAD R8, R32, UR10, RZ ;  /* 0x0000000a20087c24 */ /* 0x000fe2000f8e02ff */
[----:B------:R-:W-:Y:S01]  /*2b30*/  LOP3.LUT R14, R25, 0x6, R14, 0xf8, !PT ;  /* 0x00000006190e7812 */ /* 0x000fe200078ef80e */
[----:B------:R-:W-:Y:S01]  /*2b40*/  USHF.R.U32.HI UR5, URZ, 0x5, UR5 ;  /* 0x000000053f057899 */ /* 0x000fe20008011605 */
[----:B------:R-:W-:Y:S01]  /*2b50*/  IMAD.WIDE R30, R71, 0x80, RZ ;  /* 0x00000080471e7825 */ /* 0x000fe200078e02ff */
[----:B------:R-:W-:-:S02]  /*2b60*/  IADD3 R27, -R24, UR12, R27 ;  /* 0x0000000c181b7c10 */ /* 0x000fc4000fffe11b */
[----:B------:R-:W-:Y:S01]  /*2b70*/  SHF.R.S32.HI R15, RZ, 0x1f, R14 ;  /* 0x0000001fff0f7819 */ /* 0x000fe2000001140e */
[C---:B------:R-:W-:Y:S01]  /*2b80*/  IMAD R29, R73.reuse, UR11, R8 ;  /* 0x0000000b491d7c24 */ /* 0x040fe2000f8e0208 */
[----:B------:R-:W-:Y:S01]  /*2b90*/  @UP1 ULOP3.LUT UR4, UR4, 0x1, UR5, 0x78, !UPT ;  /* 0x0000000104041892 */ /* 0x000fe2000f8e7805 */
[----:B------:R-:W-:Y:S01]  /*2ba0*/  LOP3.LUT R33, R30, R11, R10, 0xfe, !PT ;  /* 0x0000000b1e217212 */ /* 0x000fe200078efe0a */
[----:B------:R-:W-:Y:S01]  /*2bb0*/  UIMAD UR5, UR5, -0x25, UR8 ;  /* 0xffffffdb050578a4 */ /* 0x000fe2000f8e0208 */
[----:B------:R-:W-:-:S04]  /*2bc0*/  IMAD.WIDE.U32 R8, R73, UR10, R14 ;  /* 0x0000000a49087c25 */ /* 0x000fc8000f8e000e */
[----:B------:R-:W-:Y:S02]  /*2bd0*/  IMAD.IADD R9, R9, 0x1, R29 ;  /* 0x0000000109097824 */ /* 0x000fe400078e021d */
[----:B------:R-:W-:Y:S02]  /*2be0*/  IMAD.IADD R28, R28, 0x1, -R25 ;  /* 0x000000011c1c7824 */ /* 0x000fe400078e0a19 */
[----:B------:R-:W-:Y:S01]  /*2bf0*/  IMAD.MOV.U32 R26, RZ, RZ, -0x1 ;  /* 0xffffffffff1a7424 */ /* 0x000fe200078e00ff */
[----:B------:R-:W-:Y:S06]  /*2c00*/  @P0 BRA `(.L_x_38) ;  /* 0x0000002400940947 */ /* 0x000fec0003800000 */
[----:B------:R-:W0:Y:S01]  /*2c10*/  LDC.64 R24, c[0x0][0x5c8] ;  /* 0x00017200ff187b82 */ /* 0x000e220000000a00 */
[----:B------:R-:W-:Y:S01]  /*2c20*/  ULDC.64 UR6, c[0x0][0x5c0] ;  /* 0x0001700000067ab9 */ /* 0x000fe20000000a00 */
[----:B------:R-:W-:Y:S01]  /*2c30*/  BSSY B0, `(.L_x_38) ;  /* 0x0000262000007945 */ /* 0x000fe20003800000 */
[-C--:B0-----:R-:W-:Y:S02]  /*2c40*/  IMAD R10, R31, R24.reuse, RZ ;  /* 0x000000181f0a7224 */ /* 0x081fe400078e02ff */
[----:B------:R-:W-:-:S04]  /*2c50*/  IMAD.WIDE.U32 R8, R33, R24, R8 ;  /* 0x0000001821087225 */ /* 0x000fc800078e0008 */
[----:B------:R-:W-:Y:S01]  /*2c60*/  IMAD R11, R33, R25, R10 ;  /* 0x00000019210b7224 */ /* 0x000fe200078e020a */
[----:B------:R-:W-:Y:S02]  /*2c70*/  LEA R10, P0, R24, R8, 0x3 ;  /* 0x00000008180a7211 */ /* 0x000fe400078018ff */
[----:B------:R-:W-:Y:S01]  /*2c80*/  IADD3 R8, P1, R8, UR6, RZ ;  /* 0x0000000608087c10 */ /* 0x000fe2000ff3e0ff */
[----:B------:R-:W-:Y:S01]  /*2c90*/  IMAD.IADD R9, R9, 0x1, R11 ;  /* 0x0000000109097824 */ /* 0x000fe200078e020b */
[----:B------:R-:W-:-:S04]  /*2ca0*/  IADD3 R10, P2, R10, UR6, RZ ;  /* 0x000000060a0a7c10 */ /* 0x000fc8000ff5e0ff */
[----:B------:R-:W-:Y:S02]  /*2cb0*/  LEA.HI.X R11, R24, R9, R25, 0x3, P0 ;  /* 0x00000009180b7211 */ /* 0x000fe400000f1c19 */
[----:B----45:R-:W-:Y:S02]  /*2cc0*/  FSETP.NEU.AND P0, PT, R12, RZ, PT ;  /* 0x000000ff0c00720b */ /* 0x030fe40003f0d000 */
[----:B------:R-:W-:Y:S02]  /*2cd0*/  IADD3.X R9, R9, UR7, RZ, P1, !PT ;  /* 0x0000000709097c10 */ /* 0x000fe40008ffe4ff */
[----:B------:R-:W-:-:S09]  /*2ce0*/  IADD3.X R11, R11, UR7, RZ, P2, !PT ;  /* 0x000000070b0b7c10 */ /* 0x000fd200097fe4ff */
[----:B------:R-:W-:Y:S05]  /*2cf0*/  @!P0 BRA `(.L_x_39) ;  /* 0x0000001c00148947 */ /* 0x000fea0003800000 */
[----:B------:R-:W-:Y:S01]  /*2d00*/  ULDC.64 UR6, c[0x0][0x5b8] ;  /* 0x00016e0000067ab9 */ /* 0x000fe20000000a00 */
[----:B------:R-:W-:Y:S01]  /*2d10*/  ISETP.GE.AND P0, PT, R28, 0x1, PT ;  /* 0x000000011c00780c */ /* 0x000fe20003f06270 */
[----:B------:R-:W-:Y:S01]  /*2d20*/  IMAD R32, R32, UR6, RZ ;  /* 0x0000000620207c24 */ /* 0x000fe2000f8e02ff */
[----:B------:R-:W-:Y:S01]  /*2d30*/  ULDC.64 UR10, c[0x0][0x5a8] ;  /* 0x00016a00000a7ab9 */ /* 0x000fe20000000a00 */
[----:B------:R-:W-:Y:S01]  /*2d40*/  IMAD.WIDE.U32 R24, R73, UR6, R14 ;  /* 0x0000000649187c25 */ /* 0x000fe2000f8e000e */
[----:B------:R-:W-:Y:S01]  /*2d50*/  ISETP.LT.OR P3, PT, R27, 0x1, !P0 ;  /* 0x000000011b00780c */ /* 0x000fe20004761670 */
[----:B------:R-:W-:Y:S02]  /*2d60*/  BSSY B1, `(.L_x_40) ;  /* 0x000000c000017945 */ /* 0x000fe40003800000 */
[----:B------:R-:W-:Y:S01]  /*2d70*/  IMAD R73, R73, UR7, R32 ;  /* 0x0000000749497c24 */ /* 0x000fe2000f8e0220 */
[----:B------:R-:W-:Y:S02]  /*2d80*/  ULDC.64 UR6, c[0x0][0x5b0] ;  /* 0x00016c0000067ab9 */ /* 0x000fe40000000a00 */
[----:B------:R-:W-:-:S02]  /*2d90*/  IMAD R29, R31, UR6, RZ ;  /* 0x000000061f1d7c24 */ /* 0x000fc4000f8e02ff */
[----:B------:R-:W-:Y:S02]  /*2da0*/  IMAD.IADD R25, R25, 0x1, R73 ;  /* 0x0000000119197824 */ /* 0x000fe400078e0249 */
[C---:B------:R-:W-:Y:S02]  /*2db0*/  IMAD R29, R33.reuse, UR7, R29 ;  /* 0x00000007211d7c24 */ /* 0x040fe4000f8e021d */
[----:B------:R-:W-:-:S03]  /*2dc0*/  IMAD.WIDE.U32 R14, R33, UR6, R24 ;  /* 0x00000006210e7c25 */ /* 0x000fc6000f8e0018 */
[----:B------:R-:W-:-:S04]  /*2dd0*/  IADD3 R14, P1, R14, UR10, RZ ;  /* 0x0000000a0e0e7c10 */ /* 0x000fc8000ff3e0ff */
[--C-:B------:R-:W-:Y:S02]  /*2de0*/  IADD3.X R15, R15, UR11, R29.reuse, P1, !PT ;  /* 0x0000000b0f0f7c10 */ /* 0x100fe40008ffe41d */
[----:B------:R-:W-:Y:S01]  /*2df0*/  PRMT R29, RZ, 0x7610, R29 ;  /* 0x00007610ff1d7816 */ /* 0x000fe2000000001d */
[----:B------:R-:W-:Y:S06]  /*2e00*/  @P3 BRA `(.L_x_41) ;  /* 0x0000000000043947 */ /* 0x000fec0003800000 */
[----:B------:R0:W5:Y:S02]  /*2e10*/  LDG.E.U8 R29, desc[UR18][R14.64] ;  /* 0x000000120e1d7981 */ /* 0x000164000c1e1100 */
.L_x_41:
[----:B------:R-:W-:Y:S05]  /*2e20*/  BSYNC B1 ;  /* 0x0000000000017941 */ /* 0x000fea0003800000 */
.L_x_40:
[----:B-----5:R-:W-:Y:S01]  /*2e30*/  LOP3.LUT R29, R29, 0xff, RZ, 0xc0, !PT ;  /* 0x000000ff1d1d7812 */ /* 0x020fe200078ec0ff */
[----:B------:R-:W-:Y:S01]  /*2e40*/  BSSY B1, `(.L_x_42) ;  /* 0x000000c000017945 */ /* 0x000fe20003800000 */
[----:B------:R-:W-:Y:S02]  /*2e50*/  ISETP.GE.AND P1, PT, R28, 0x2, PT ;  /* 0x000000021c00780c */ /* 0x000fe40003f26270 */
[----:B------:R-:W-:Y:S02]  /*2e60*/  F2FP.F16.E5M2.UNPACK_B R29, R29 ;  /* 0x0000001dff1d723e */ /* 0x000fe400020004ff */
[----:B------:R-:W-:-:S03]  /*2e70*/  ISETP.LT.OR P2, PT, R27, 0x1, !P1 ;  /* 0x000000011b00780c */ /* 0x000fc60004f41670 */
[----:B------:R-:W-:-:S05]  /*2e80*/  HADD2.F32 R29, -RZ, R29.H0_H0 ;  /* 0x2000001dff1d7230 */ /* 0x000fca0000004100 */
[----:B------:R-:W-:Y:S01]  /*2e90*/  FMUL R32, R29, R12 ;  /* 0x0000000c1d207220 */ /* 0x000fe20000400000 */
[----:B------:R-:W-:-:S03]  /*2ea0*/  PRMT R29, RZ, 0x7610, R29 ;  /* 0x00007610ff1d7816 */ /* 0x000fc6000000001d */
[----:B--2---:R-:W-:-:S05]  /*2eb0*/  FFMA R32, R79, R7, R32 ;  /* 0x000000074f207223 */ /* 0x004fca0000000020 */
[----:B------:R-:W-:-:S05]  /*2ec0*/  F2FP.SATFINITE.E5M2.F32.PACK_AB_MERGE_C R35, RZ, R32, RZ ;  /* 0x00000020ff23723e */ /* 0x000fca00048060ff */
[----:B------:R1:W-:Y:S01]  /*2ed0*/  @!P3 STG.E.U8 desc[UR18][R8.64], R35 ;  /* 0x000000230800b986 */ /* 0x0003e2000c101112 */
[----:B------:R-:W-:Y:S05]  /*2ee0*/  @P2 BRA `(.L_x_43) ;  /* 0x0000000000042947 */ /* 0x000fea0003800000 */
[----:B------:R2:W5:Y:S02]  /*2ef0*/  LDG.E.U8 R29, desc[UR18][R14.64+0x1] ;  /* 0x000001120e1d7981 */ /* 0x000564000c1e1100 */
.L_x_43:
[----:B------:R-:W-:Y:S05]  /*2f00*/  BSYNC B1 ;  /* 0x0000000000017941 */ /* 0x000fea0003800000 */
.L_x_42:
[----:B-----5:R-:W-:Y:S01]  /*2f10*/  LOP3.LUT R29, R29, 0xff, RZ, 0xc0, !PT ;  /* 0x000000ff1d1d7812 */ /* 0x020fe200078ec0ff */
[----:B------:R-:W-:Y:S01]  /*2f20*/  BSSY B1, `(.L_x_44) ;  /* 0x0000012000017945 */ /* 0x000fe20003800000 */
[----:B------:R-:W-:Y:S02]  /*2f30*/  IADD3 R33, P3, R33, 0x8, RZ ;  /* 0x0000000821217810 */ /* 0x000fe40007f7e0ff */
[----:B------:R-:W-:Y:S02]  /*2f40*/  F2FP.F16.E5M2.UNPACK_B R29, R29 ;  /* 0x0000001dff1d723e */ /* 0x000fe400020004ff */
[----:B------:R-:W-:Y:S01]  /*2f50*/  ISETP.LT.OR P0, PT, R27, 0x9, !P0 ;  /* 0x000000091b00780c */ /* 0x000fe20004701670 */
[----:B------:R-:W-:Y:S02]  /*2f60*/  IMAD.X R30, RZ, RZ, R31, P3 ;  /* 0x000000ffff1e7224 */ /* 0x000fe400018e061f */
[----:B------:R-:W-:Y:S02]  /*2f70*/  HADD2.F32 R29, -RZ, R29.H0_H0 ;  /* 0x2000001dff1d7230 */ /* 0x000fe40000004100 */
[----:B------:R-:W-:-:S02]  /*2f80*/  IMAD R30, R30, UR6, RZ ;  /* 0x000000061e1e7c24 */ /* 0x000fc4000f8e02ff */
[----:B------:R-:W-:-:S04]  /*2f90*/  IMAD.WIDE.U32 R24, R33, UR6, R24 ;  /* 0x0000000621187c25 */ /* 0x000fc8000f8e0018 */
[----:B------:R-:W-:Y:S01]  /*2fa0*/  FMUL R29, R29, R12 ;  /* 0x0000000c1d1d7220 */ /* 0x000fe20000400000 */
[----:B------:R-:W-:-:S03]  /*2fb0*/  IMAD R33, R33, UR7, R30 ;  /* 0x0000000721217c24 */ /* 0x000fc6000f8e021e */
[----:B------:R-:W-:Y:S01]  /*2fc0*/  FFMA R29, R80, R7, R29 ;  /* 0x00000007501d7223 */ /* 0x000fe2000000001d */
[----:B------:R-:W-:-:S04]  /*2fd0*/  IADD3 R24, P3, R24, UR10, RZ ;  /* 0x0000000a18187c10 */ /* 0x000fc8000ff7e0ff */
[----:B------:R-:W-:Y:S02]  /*2fe0*/  F2FP.SATFINITE.E5M2.F32.PACK_AB_MERGE_C R31, RZ, R29, RZ ;  /* 0x0000001dff1f723e */ /* 0x000fe400048060ff */
[----:B------:R-:W-:Y:S02]  /*2ff0*/  IADD3.X R25, R25, UR11, R33, P3, !PT ;  /* 0x0000000b19197c10 */ /* 0x000fe40009ffe421 */
[----:B------:R-:W-:Y:S01]  /*3000*/  PRMT R29, RZ, 0x7610, R29 ;  /* 0x00007610ff1d7816 */ /* 0x000fe2000000001d */
[----:B------:R3:W-:Y:S01]  /*3010*/  @!P2 STG.E.U8 desc[UR18][R8.64+0x1], R31 ;  /* 0x0000011f0800a986 */ /* 0x0007e2000c101112 */
[----:B------:R-:W-:Y:S05]  /*3020*/  @P0 BRA `(.L_x_45) ;  /* 0x0000000000040947 */ /* 0x000fea0003800000 */
[----:B------:R4:W5:Y:S02]  /*3030*/  LDG.E.U8 R29, desc[UR18][R24.64] ;  /* 0x00000012181d7981 */ /* 0x000964000c1e1100 */
.L_x_45:
[----:B------:R-:W-:Y:S05]  /*3040*/  BSYNC B1 ;  /* 0x0000000000017941 */ /* 0x000fea0003800000 */
.L_x_44:
[----:B-----5:R-:W-:Y:S01]  /*3050*/  LOP3.LUT R29, R29, 0xff, RZ, 0xc0, !PT ;  /* 0x000000ff1d1d7812 */ /* 0x020fe200078ec0ff */
[----:B------:R-:W-:Y:S01]  /*3060*/  BSSY B1, `(.L_x_46) ;  /* 0x000000b000017945 */ /* 0x000fe20003800000 */
[----:B------:R-:W-:Y:S02]  /*3070*/  ISETP.LT.OR P1, PT, R27, 0x9, !P1 ;  /* 0x000000091b00780c */ /* 0x000fe40004f21670 */
[----:B------:R-:W-:-:S05]  /*3080*/  F2FP.F16.E5M2.UNPACK_B R29, R29 ;  /* 0x0000001dff1d723e */ /* 0x000fca00020004ff */
[----:B------:R-:W-:-:S05]  /*3090*/  HADD2.F32 R29, -RZ, R29.H0_H0 ;  /* 0x2000001dff1d7230 */ /* 0x000fca0000004100 */
[----:B------:R-:W-:Y:S01]  /*30a0*/  FMUL R30, R29, R12 ;  /* 0x0000000c1d1e7220 */ /* 0x000fe20000400000 */
[----:B------:R-:W-:-:S03]  /*30b0*/  PRMT R29, RZ, 0x7610, R29 ;  /* 0x00007610ff1d7816 */ /* 0x000fc6000000001d */
[----:B------:R-:W-:-:S05]  /*30c0*/  FFMA R30, R77, R7, R30 ;  /* 0x000000074d1e7223 */ /* 0x000fca000000001e */
[----:B---3--:R-:W-:-:S05]  /*30d0*/  F2FP.SATFINITE.E5M2.F32.PACK_AB_MERGE_C R31, RZ, R30, RZ ;  /* 0x0000001eff1f723e */ /* 0x008fca00048060ff */
[----:B------:R3:W-:Y:S01]  /*30e0*/  @!P0 STG.E.U8 desc[UR18][R10.64], R31 ;  /* 0x0000001f0a008986 */ /* 0x0007e2000c101112 */
[----:B------:R-:W-:Y:S05]  /*30f0*/  @P1 BRA `(.L_x_47) ;  /* 0x0000000000041947 */ /* 0x000fea0003800000 */
[----:B------:R0:W5:Y:S02]  /*3100*/  LDG.E.U8 R29, desc[UR18][R24.64+0x1] ;  /* 0x00000112181d7981 */ /* 0x000164000c1e1100 */
.L_x_47:
[----:B------:R-:W-:Y:S05]  /*3110*/  BSYNC B1 ;  /* 0x0000000000017941 */ /* 0x000fea0003800000 */
.L_x_46:
[----:B-----5:R-:W-:Y:S01]  /*3120*/  LOP3.LUT R29, R29, 0xff, RZ, 0xc0, !PT ;  /* 0x000000ff1d1d7812 */ /* 0x020fe200078ec0ff */
[----:B------:R-:W-:Y:S01]  /*3130*/  BSSY B1, `(.L_x_48) ;  /* 0x000000c000017945 */ /* 0x000fe20003800000 */
[----:B------:R-:W-:Y:S02]  /*3140*/  ISETP.GE.AND P0, PT, R28, 0x9, PT ;  /* 0x000000091c00780c */ /* 0x000fe40003f06270 */
[----:B------:R-:W-:Y:S02]  /*3150*/  F2FP.F16.E5M2.UNPACK_B R29, R29 ;  /* 0x0000001dff1d723e */ /* 0x000fe400020004ff */
[----:B------:R-:W-:-:S03]  /*3160*/  ISETP.LT.OR P2, PT, R27, 0x1, !P0 ;  /* 0x000000011b00780c */ /* 0x000fc60004741670 */
[----:B------:R-:W-:-:S05]  /*3170*/  HADD2.F32 R29, -RZ, R29.H0_H0 ;  /* 0x2000001dff1d7230 */ /* 0x000fca0000004100 */
[----:B------:R-:W-:-:S04]  /*3180*/  FMUL R29, R29, R12 ;  /* 0x0000000c1d1d7220 */ /* 0x000fc80000400000 */
[----:B------:R-:W-:-:S05]  /*3190*/  FFMA R29, R78, R7, R29 ;  /* 0x000000074e1d7223 */ /* 0x000fca000000001d */
[----:B---3--:R-:W-:Y:S02]  /*31a0*/  F2FP.SATFINITE.E5M2.F32.PACK_AB_MERGE_C R31, RZ, R29, RZ ;  /* 0x0000001dff1f723e */ /* 0x008fe400048060ff */
[----:B------:R-:W-:-:S03]  /*31b0*/  PRMT R29, RZ, 0x7610, R29 ;  /* 0x00007610ff1d7816 */ /* 0x000fc6000000001d */
[----:B------:R3:W-:Y:S01]  /*31c0*/  @!P1 STG.E.U8 desc[UR18][R10.64+0x1], R31 ;  /* 0x0000011f0a009986 */ /* 0x0007e2000c101112 */
[----:B------:R-:W-:Y:S05]  /*31d0*/  @P2 BRA `(.L_x_49) ;  /* 0x0000000000042947 */ /* 0x000fea0003800000 */
[----:B------:R0:W5:Y:S02]  /*31e0*/  LDG.E.U8 R29, desc[UR18][R14.64+0x8] ;  /* 0x000008120e1d7981 */ /* 0x000164000c1e1100 */
.L_x_49:
[----:B------:R-:W-:Y:S05]  /*31f0*/  BSYNC B1 ;  /* 0x0000000000017941 */ /* 0x000fea0003800000 */
.L_x_48:
        /* <DEDUP_REMOVED lines=13> */
.L_x_51:
[----:B------:R-:W-:Y:S05]  /*32d0*/  BSYNC B1 ;  /* 0x0000000000017941 */ /* 0x000fea0003800000 */
.L_x_50:
[----:B-----5:R-:W-:Y:S01]  /*32e0*/  LOP3.LUT R29, R29, 0xff, RZ, 0xc0, !PT ;  /* 0x000000ff1d1d7812 */ /* 0x020fe200078ec0ff */
[----:B------:R-:W-:Y:S01]  /*32f0*/  BSSY B1, `(.L_x_52) ;  /* 0x000000b000017945 */ /* 0x000fe20003800000 */
[----:B------:R-:W-:Y:S02]  /*3300*/  ISETP.LT.OR P0, PT, R27, 0x9, !P0 ;  /* 0x000000091b00780c */ /* 0x000fe40004701670 */
[----:B------:R-:W-:-:S05]  /*3310*/  F2FP.F16.E5M2.UNPACK_B R29, R29 ;  /* 0x0000001dff1d723e */ /* 0x000fca00020004ff */
        /* <DEDUP_REMOVED lines=8> */
.L_x_53:
[----:B------:R-:W-:Y:S05]  /*33a0*/  BSYNC B1 ;  /* 0x0000000000017941 */ /* 0x000fea0003800000 */
.L_x_52:
        /* <DEDUP_REMOVED lines=12> */
.L_x_55:
[----:B------:R-:W-:Y:S05]  /*3470*/  BSYNC B1 ;  /* 0x0000000000017941 */ /* 0x000fea0003800000 */
.L_x_54:
        /* <DEDUP_REMOVED lines=13> */
.L_x_57:
[----:B------:R-:W-:Y:S05]  /*3550*/  BSYNC B1 ;  /* 0x0000000000017941 */ /* 0x000fea0003800000 */
.L_x_56:
        /* <DEDUP_REMOVED lines=13> */
.L_x_59:
[----:B------:R-:W-:Y:S05]  /*3630*/  BSYNC B1 ;  /* 0x0000000000017941 */ /* 0x000fea0003800000 */
.L_x_58:
        /* <DEDUP_REMOVED lines=12> */
.L_x_61:
[----:B------:R-:W-:Y:S05]  /*3700*/  BSYNC B1 ;  /* 0x0000000000017941 */ /* 0x000fea0003800000 */
.L_x_60:
        /* <DEDUP_REMOVED lines=12> */
.L_x_63:
[----:B------:R-:W-:Y:S05]  /*37d0*/  BSYNC B1 ;  /* 0x0000000000017941 */ /* 0x000fea0003800000 */
.L_x_62:
        /* <DEDUP_REMOVED lines=13> */
.L_x_65:
[----:B------:R-:W-:Y:S05]  /*38b0*/  BSYNC B1 ;  /* 0x0000000000017941 */ /* 0x000fea0003800000 */
.L_x_64:
        /* <DEDUP_REMOVED lines=13> */
.L_x_67:
[----:B------:R-:W-:Y:S05]  /*3990*/  BSYNC B1 ;  /* 0x0000000000017941 */ /* 0x000fea0003800000 */
.L_x_66:
        /* <DEDUP_REMOVED lines=12> */
.L_x_69:
[----:B------:R-:W-:Y:S05]  /*3a60*/  BSYNC B1 ;  /* 0x0000000000017941 */ /* 0x000fea0003800000 */
.L_x_68:
        /* <DEDUP_REMOVED lines=12> */
.L_x_71:
[----:B------:R-:W-:Y:S05]  /*3b30*/  BSYNC B1 ;  /* 0x0000000000017941 */ /* 0x000fea0003800000 */
.L_x_70:
        /* <DEDUP_REMOVED lines=13> */
.L_x_73:
[----:B------:R-:W-:Y:S05]  /*3c10*/  BSYNC B1 ;  /* 0x0000000000017941 */ /* 0x000fea0003800000 */
.L_x_72:
        /* <DEDUP_REMOVED lines=13> */
.L_x_75:
[----:B------:R-:W-:Y:S05]  /*3cf0*/  BSYNC B1 ;  /* 0x0000000000017941 */ /* 0x000fea0003800000 */
.L_x_74:
        /* <DEDUP_REMOVED lines=12> */
.L_x_77:
[----:B------:R-:W-:Y:S05]  /*3dc0*/  BSYNC B1 ;  /* 0x0000000000017941 */ /* 0x000fea0003800000 */
.L_x_76:
        /* <DEDUP_REMOVED lines=12> */
.L_x_79:
[----:B------:R-:W-:Y:S05]  /*3e90*/  BSYNC B1 ;  /* 0x0000000000017941 */ /* 0x000fea0003800000 */
.L_x_78:
        /* <DEDUP_REMOVED lines=13> */
.L_x_81:
[----:B------:R-:W-:Y:S05]  /*3f70*/  BSYNC B1 ;  /* 0x0000000000017941 */ /* 0x000fea0003800000 */
.L_x_80:
        /* <DEDUP_REMOVED lines=13> */
.L_x_83:
[----:B------:R-:W-:Y:S05]  /*4050*/  BSYNC B1 ;  /* 0x0000000000017941 */ /* 0x000fea0003800000 */
.L_x_82:
        /* <DEDUP_REMOVED lines=12> */
.L_x_85:
[----:B------:R-:W-:Y:S05]  /*4120*/  BSYNC B1 ;  /* 0x0000000000017941 */ /* 0x000fea0003800000 */
.L_x_84:
[----:B-----5:R-:W-:Y:S01]  /*4130*/  LOP3.LUT R29, R29, 0xff, RZ, 0xc0, !PT ;  /* 0x000000ff1d1d7812 */ /* 0x020fe200078ec0ff */
[----:B------:R-:W-:Y:S01]  /*4140*/  BSSY B1, `(.L_x_86) ;  /* 0x000000b000017945 */ /* 0x000fe20003800000 */
[----:B------:R-:W-:Y:S02]  /*4150*/  ISETP.LT.OR P1, PT, R27, 0x9, !P1 ;  /* 0x000000091b00780c */ /* 0x000fe40004f21670 */
[----:B------:R-:W-:-:S05]  /*4160*/  F2FP.F16.E5M2.UNPACK_B R29, R29 ;  /* 0x0000001dff1d723e */ /* 0x000fca00020004ff */
[----:B------:R-:W-:-:S05]  /*4170*/  HADD2.F32 R29, -RZ, R29.H0_H0 ;  /* 0x2000001dff1d7230 */ /* 0x000fca0000004100 */
[----:B------:R-:W-:-:S04]  /*4180*/  FMUL R30, R29, R12 ;  /* 0x0000000c1d1e7220 */ /* 0x000fc80000400000 */
[----:B------:R-:W-:Y:S01]  /*4190*/  FFMA R30, R23, R7, R30 ;  /* 0x00000007171e7223 */ /* 0x000fe2000000001e */
[----:B------:R-:W-:-:S04]  /*41a0*/  PRMT R23, RZ, 0x7610, R23 ;  /* 0x00007610ff177816 */ /* 0x000fc80000000017 */
[----:B------:R-:W-:-:S05]  /*41b0*/  F2FP.SATFINITE.E5M2.F32.PACK_AB_MERGE_C R29, RZ, R30, RZ ;  /* 0x0000001eff1d723e */ /* 0x000fca00048060ff */
[----:B------:R0:W-:Y:S01]  /*41c0*/  @!P0 STG.E.U8 desc[UR18][R10.64+0x28], R29 ;  /* 0x0000281d0a008986 */ /* 0x0001e2000c101112 */
[----:B------:R-:W-:Y:S05]  /*41d0*/  @P1 BRA `(.L_x_87) ;  /* 0x0000000000041947 */ /* 0x000fea0003800000 */
[----:B------:R0:W5:Y:S02]  /*41e0*/  LDG.E.U8 R23, desc[UR18][R24.64+0x29] ;  /* 0x0000291218177981 */ /* 0x000164000c1e1100 */
.L_x_87:
[----:B------:R-:W-:Y:S05]  /*41f0*/  BSYNC B1 ;  /* 0x0000000000017941 */ /* 0x000fea0003800000 */
.L_x_86:
        /* <DEDUP_REMOVED lines=8> */
[----:B0-----:R-:W-:Y:S02]  /*4280*/  F2FP.SATFINITE.E5M2.F32.PACK_AB_MERGE_C R29, RZ, R23, RZ ;  /* 0x00000017ff1d723e */ /* 0x001fe400048060ff */
[----:B------:R-:W-:-:S03]  /*4290*/  PRMT R23, RZ, 0x7610, R23 ;  /* 0x00007610ff177816 */ /* 0x000fc60000000017 */
[----:B------:R0:W-:Y:S01]  /*42a0*/  @!P1 STG.E.U8 desc[UR18][R10.64+0x29], R29 ;  /* 0x0000291d0a009986 */ /* 0x0001e2000c101112 */
[----:B------:R-:W-:Y:S05]  /*42b0*/  @P2 BRA `(.L_x_89) ;  /* 0x0000000000042947 */ /* 0x000fea0003800000 */
[----:B------:R0:W5:Y:S02]  /*42c0*/  LDG.E.U8 R23, desc[UR18][R14.64+0x30] ;  /* 0x000030120e177981 */ /* 0x000164000c1e1100 */
.L_x_89:
[----:B------:R-:W-:Y:S05]  /*42d0*/  BSYNC B1 ;  /* 0x0000000000017941 */ /* 0x000fea0003800000 */
.L_x_88:
[----:B-----5:R-:W-:Y:S01]  /*42e0*/  LOP3.LUT R23, R23, 0xff, RZ, 0xc0, !PT ;  /* 0x000000ff17177812 */ /* 0x020fe200078ec0ff */
[----:B------:R-:W-:Y:S01]  /*42f0*/  BSSY B1, `(.L_x_90) ;  /* 0x000000c000017945 */ /* 0x000fe20003800000 */
[----:B------:R-:W-:Y:S02]  /*4300*/  ISETP.GE.AND P1, PT, R28, 0x32, PT ;  /* 0x000000321c00780c */ /* 0x000fe40003f26270 */
[----:B------:R-:W-:Y:S02]  /*4310*/  F2FP.F16.E5M2.UNPACK_B R23, R23 ;  /* 0x00000017ff17723e */ /* 0x000fe400020004ff */
[----:B------:R-:W-:-:S03]  /*4320*/  ISETP.LT.OR P3, PT, R27, 0x1, !P1 ;  /* 0x000000011b00780c */ /* 0x000fc60004f61670 */
        /* <DEDUP_REMOVED lines=8> */
.L_x_91:
[----:B------:R-:W-:Y:S05]  /*43b0*/  BSYNC B1 ;  /* 0x0000000000017941 */ /* 0x000fea0003800000 */
.L_x_90:
[----:B-----5:R-:W-:Y:S01]  /*43c0*/  LOP3.LUT R21, R21, 0xff, RZ, 0xc0, !PT ;  /* 0x000000ff15157812 */ /* 0x020fe200078ec0ff */
[----:B------:R-:W-:Y:S01]  /*43d0*/  BSSY B1, `(.L_x_92) ;  /* 0x000000b000017945 */ /* 0x000fe20003800000 */
[----:B------:R-:W-:Y:S02]  /*43e0*/  ISETP.LT.OR P0, PT, R27, 0x9, !P0 ;  /* 0x000000091b00780c */ /* 0x000fe40004701670 */
[----:B------:R-:W-:-:S05]  /*43f0*/  F2FP.F16.E5M2.UNPACK_B R21, R21 ;  /* 0x00000015ff15723e */ /* 0x000fca00020004ff */
        /* <DEDUP_REMOVED lines=8> */
.L_x_93:
[----:B------:R-:W-:Y:S05]  /*4480*/  BSYNC B1 ;  /* 0x0000000000017941 */ /* 0x000fea0003800000 */
.L_x_92:
        /* <DEDUP_REMOVED lines=12> */
.L_x_95:
[----:B------:R-:W-:Y:S05]  /*4550*/  BSYNC B1 ;  /* 0x0000000000017941 */ /* 0x000fea0003800000 */
.L_x_94:
        /* <DEDUP_REMOVED lines=13> */
.L_x_97:
[----:B------:R-:W-:Y:S05]  /*4630*/  BSYNC B1 ;  /* 0x0000000000017941 */ /* 0x000fea0003800000 */
.L_x_96:
        /* <DEDUP_REMOVED lines=13> */
.L_x_99:
[----:B------:R-:W-:Y:S05]  /*4710*/  BSYNC B1 ;  /* 0x0000000000017941 */ /* 0x000fea0003800000 */
.L_x_98:
[----:B-----5:R-:W-:Y:S01]  /*4720*/  LOP3.LUT R17, R17, 0xff, RZ, 0xc0, !PT ;  /* 0x000000ff11117812 */ /* 0x020fe200078ec0ff */
[----:B------:R-:W-:Y:S01]  /*4730*/  BSSY B1, `(.L_x_100) ;  /* 0x000000b000017945 */ /* 0x000fe20003800000 */
[----:B------:R-:W-:Y:S02]  /*4740*/  ISETP.LT.OR P0, PT, R27, 0x9, !P0 ;  /* 0x000000091b00780c */ /* 0x000fe40004701670 */
[----:B------:R-:W-:Y:S02]  /*4750*/  F2FP.F16.E5M2.UNPACK_B R17, R17 ;  /* 0x00000011ff11723e */ /* 0x000fe400020004ff */
[----:B0-2---:R-:W-:-:S03]  /*4760*/  PRMT R14, RZ, 0x7610, R14 ;  /* 0x00007610ff0e7816 */ /* 0x005fc6000000000e */
[----:B------:R-:W-:-:S05]  /*4770*/  HADD2.F32 R17, -RZ, R17.H0_H0 ;  /* 0x20000011ff117230 */ /* 0x000fca0000004100 */
[----:B------:R-:W-:-:S04]  /*4780*/  FMUL R17, R17, R12 ;  /* 0x0000000c11117220 */ /* 0x000fc80000400000 */
[----:B------:R-:W-:-:S05]  /*4790*/  FFMA R17, R18, R7, R17 ;  /* 0x0000000712117223 */ /* 0x000fca0000000011 */
[----:B------:R-:W-:-:S05]  /*47a0*/  F2FP.SATFINITE.E5M2.F32.PACK_AB_MERGE_C R17, RZ, R17, RZ ;  /* 0x00000011ff11723e */ /* 0x000fca00048060ff */
[----:B------:R0:W-:Y:S01]  /*47b0*/  @!P3 STG.E.U8 desc[UR18][R8.64+0x39], R17 ;  /* 0x000039110800b986 */ /* 0x0001e2000c101112 */
[----:B------:R-:W-:Y:S05]  /*47c0*/  @P0 BRA `(.L_x_101) ;  /* 0x0000000000040947 */ /* 0x000fea0003800000 */
[----:B------:R2:W5:Y:S02]  /*47d0*/  LDG.E.U8 R14, desc[UR18][R24.64+0x38] ;  /* 0x00003812180e7981 */ /* 0x000564000c1e1100 */
.L_x_101:
[----:B------:R-:W-:Y:S05]  /*47e0*/  BSYNC B1 ;  /* 0x0000000000017941 */ /* 0x000fea0003800000 */
.L_x_100:
[----:B-----5:R-:W-:Y:S01]  /*47f0*/  LOP3.LUT R14, R14, 0xff, RZ, 0xc0, !PT ;  /* 0x000000ff0e0e7812 */ /* 0x020fe200078ec0ff */
[----:B------:R-:W-:Y:S01]  /*4800*/  BSSY B1, `(.L_x_102) ;  /* 0x000000b000017945 */ /* 0x000fe20003800000 */
[----:B------:R-:W-:Y:S02]  /*4810*/  ISETP.LT.OR P1, PT, R27, 0x9, !P1 ;  /* 0x000000091b00780c */ /* 0x000fe40004f21670 */
[----:B------:R-:W-:-:S05]  /*4820*/  F2FP.F16.E5M2.UNPACK_B R14, R14 ;  /* 0x0000000eff0e723e */ /* 0x000fca00020004ff */
[----:B01-3--:R-:W-:-:S05]  /*4830*/  HADD2.F32 R9, -RZ, R14.H0_H0 ;  /* 0x2000000eff097230 */ /* 0x00bfca0000004100 */
[----:B------:R-:W-:-:S04]  /*4840*/  FMUL R8, R9, R12 ;  /* 0x0000000c09087220 */ /* 0x000fc80000400000 */
[----:B------:R-:W-:-:S05]  /*4850*/  FFMA R8, R13, R7, R8 ;  /* 0x000000070d087223 */ /* 0x000fca0000000008 */
[----:B------:R-:W-:Y:S02]  /*4860*/  F2FP.SATFINITE.E5M2.F32.PACK_AB_MERGE_C R9, RZ, R8, RZ ;  /* 0x00000008ff09723e */ /* 0x000fe400048060ff */
[----:B------:R-:W-:-:S03]  /*4870*/  PRMT R8, RZ, 0x7610, R8 ;  /* 0x00007610ff087816 */ /* 0x000fc60000000008 */
[----:B------:R0:W-:Y:S01]  /*4880*/  @!P0 STG.E.U8 desc[UR18][R10.64+0x38], R9 ;  /* 0x000038090a008986 */ /* 0x0001e2000c101112 */
[----:B------:R-:W-:Y:S05]  /*4890*/  @P1 BRA `(.L_x_103) ;  /* 0x0000000000041947 */ /* 0x000fea0003800000 */
[----:B------:R1:W5:Y:S02]  /*48a0*/  LDG.E.U8 R8, desc[UR18][R24.64+0x39] ;  /* 0x0000391218087981 */ /* 0x000364000c1e1100 */
.L_x_103:
[----:B------:R-:W-:Y:S05]  /*48b0*/  BSYNC B1 ;  /* 0x0000000000017941 */ /* 0x000fea0003800000 */
.L_x_102:
[----:B------:R-:W-:Y:S05]  /*48c0*/  @P1 BRA `(.L_x_104) ;  /* 0x0000000800601947 */ /* 0x000fea0003800000 */
[----:B-----5:R-:W-:-:S04]  /*48d0*/  LOP3.LUT R8, R8, 0xff, RZ, 0xc0, !PT ;  /* 0x000000ff08087812 */ /* 0x020fc800078ec0ff */
[----:B------:R-:W-:-:S05]  /*48e0*/  F2FP.F16.E5M2.UNPACK_B R8, R8 ;  /* 0x00000008ff08723e */ /* 0x000fca00020004ff */
[----:B0-----:R-:W-:-:S05]  /*48f0*/  HADD2.F32 R9, -RZ, R8.H0_H0 ;  /* 0x20000008ff097230 */ /* 0x001fca0000004100 */
[----:B------:R-:W-:-:S04]  /*4900*/  FMUL R9, R9, R12 ;  /* 0x0000000c09097220 */ /* 0x000fc80000400000 */
[----:B------:R-:W-:-:S05]  /*4910*/  FFMA R9, R16, R7, R9 ;  /* 0x0000000710097223 */ /* 0x000fca0000000009 */
[----:B------:R-:W-:-:S05]  /*4920*/  F2FP.SATFINITE.E5M2.F32.PACK_AB_MERGE_C R9, RZ, R9, RZ ;  /* 0x00000009ff09723e */ /* 0x000fca00048060ff */
[----:B------:R3:W-:Y:S01]  /*4930*/  STG.E.U8 desc[UR18][R10.64+0x39], R9 ;  /* 0x000039090a007986 */ /* 0x0007e2000c101112 */
[----:B------:R-:W-:Y:S05]  /*4940*/  BRA `(.L_x_104) ;  /* 0x0000000800407947 */ /* 0x000fea0003800000 */
.L_x_39:
[C---:B------:R-:W-:Y:S01]  /*4950*/  ISETP.GE.AND P3, PT, R28.reuse, 0x1, PT ;  /* 0x000000011c00780c */ /* 0x040fe20003f66270 */
[-C--:B--2---:R-:W-:Y:S01]  /*4960*/  FMUL R79, R79, R7.reuse ;  /* 0x000000074f4f7220 */ /* 0x084fe20000400000 */
[----:B------:R-:W-:Y:S01]  /*4970*/  ISETP.GE.AND P0, PT, R28, 0x2, PT ;  /* 0x000000021c00780c */ /* 0x000fe20003f06270 */
[-C--:B------:R-:W-:Y:S01]  /*4980*/  FMUL R80, R80, R7.reuse ;  /* 0x0000000750507220 */ /* 0x080fe20000400000 */
[----:B------:R-:W-:Y:S01]  /*4990*/  ISETP.LT.OR P1, PT, R27, 0x1, !P3 ;  /* 0x000000011b00780c */ /* 0x000fe20005f21670 */
[-C--:B------:R-:W-:Y:S01]  /*49a0*/  FMUL R77, R77, R7.reuse ;  /* 0x000000074d4d7220 */ /* 0x080fe20000400000 */
[C---:B------:R-:W-:Y:S01]  /*49b0*/  ISETP.LT.OR P2, PT, R27.reuse, 0x1, !P0 ;  /* 0x000000011b00780c */ /* 0x040fe20004741670 */
[-C--:B------:R-:W-:Y:S01]  /*49c0*/  FMUL R78, R78, R7.reuse ;  /* 0x000000074e4e7220 */ /* 0x080fe20000400000 */
[----:B------:R-:W-:Y:S01]  /*49d0*/  ISETP.LT.OR P3, PT, R27, 0x9, !P3 ;  /* 0x000000091b00780c */ /* 0x000fe20005f61670 */
[----:B------:R-:W-:Y:S01]  /*49e0*/  FMUL R75, R75, R7 ;  /* 0x000000074b4b7220 */ /* 0x000fe20000400000 */
[----:B------:R-:W-:Y:S01]  /*49f0*/  F2FP.SATFINITE.E5M2.F32.PACK_AB_MERGE_C R79, RZ, R79, RZ ;  /* 0x0000004fff4f723e */ /* 0x000fe200048060ff */
[-C--:B------:R-:W-:Y:S01]  /*4a00*/  FMUL R76, R76, R7.reuse ;  /* 0x000000074c4c7220 */ /* 0x080fe20000400000 */
[----:B------:R-:W-:Y:S01]  /*4a10*/  F2FP.SATFINITE.E5M2.F32.PACK_AB_MERGE_C R15, RZ, R80, RZ ;  /* 0x00000050ff0f723e */ /* 0x000fe200048060ff */
[----:B------:R-:W-:Y:S01]  /*4a20*/  FMUL R74, R74, R7 ;  /* 0x000000074a4a7220 */ /* 0x000fe20000400000 */
[----:B------:R-:W-:Y:S01]  /*4a30*/  F2FP.SATFINITE.E5M2.F32.PACK_AB_MERGE_C R77, RZ, R77, RZ ;  /* 0x0000004dff4d723e */ /* 0x000fe200048060ff */
[-C--:B------:R-:W-:Y:S01]  /*4a40*/  FMUL R72, R72, R7.reuse ;  /* 0x0000000748487220 */ /* 0x080fe20000400000 */
[----:B------:R-:W-:Y:S01]  /*4a50*/  ISETP.LT.OR P0, PT, R27, 0x9, !P0 ;  /* 0x000000091b00780c */ /* 0x000fe20004701670 */
[----:B------:R-:W-:Y:S01]  /*4a60*/  @!P1 STG.E.U8 desc[UR18][R8.64], R79 ;  /* 0x0000004f08009986 */ /* 0x000fe2000c101112 */
[C---:B------:R-:W-:Y:S01]  /*4a70*/  ISETP.GE.AND P1, PT, R28.reuse, 0x9, PT ;  /* 0x000000091c00780c */ /* 0x040fe20003f26270 */
[----:B------:R-:W-:Y:S01]  /*4a80*/  FMUL R69, R69, R7 ;  /* 0x0000000745457220 */ /* 0x000fe20000400000 */
[----:B------:R-:W-:Y:S01]  /*4a90*/  F2FP.SATFINITE.E5M2.F32.PACK_AB_MERGE_C R75, RZ, R75, RZ ;  /* 0x0000004bff4b723e */ /* 0x000fe200048060ff */
[----:B------:R0:W-:Y:S01]  /*4aa0*/  @!P2 STG.E.U8 desc[UR18][R8.64+0x1], R15 ;  /* 0x0000010f0800a986 */ /* 0x0001e2000c101112 */
[----:B------:R-:W-:Y:S01]  /*4ab0*/  ISETP.GE.AND P2, PT, R28, 0xa, PT ;  /* 0x0000000a1c00780c */ /* 0x000fe20003f46270 */
[-C--:B------:R-:W-:Y:S01]  /*4ac0*/  FMUL R70, R70, R7.reuse ;  /* 0x0000000746467220 */ /* 0x080fe20000400000 */
[----:B------:R-:W-:Y:S01]  /*4ad0*/  F2FP.SATFINITE.E5M2.F32.PACK_AB_MERGE_C R25, RZ, R76, RZ ;  /* 0x0000004cff19723e */ /* 0x000fe200048060ff */
[----:B------:R-:W-:Y:S01]  /*4ae0*/  @!P3 STG.E.U8 desc[UR18][R10.64], R77 ;  /* 0x0000004d0a00b986 */ /* 0x000fe2000c101112 */
[C---:B------:R-:W-:Y:S01]  /*4af0*/  ISETP.LT.OR P3, PT, R27.reuse, 0x1, !P1 ;  /* 0x000000011b00780c */ /* 0x040fe20004f61670 */
[-C--:B------:R-:W-:Y:S01]  /*4b00*/  FMUL R68, R68, R7.reuse ;  /* 0x0000000744447220 */ /* 0x080fe20000400000 */
[----:B------:R-:W-:Y:S01]  /*4b10*/  ISETP.LT.OR P5, PT, R27, 0x1, !P2 ;  /* 0x000000011b00780c */ /* 0x000fe200057a1670 */
[-C--:B------:R-:W-:Y:S01]  /*4b20*/  FMUL R67, R67, R7.reuse ;  /* 0x0000000743437220 */ /* 0x080fe20000400000 */
[----:B------:R-:W-:Y:S01]  /*4b30*/  ISETP.LT.OR P1, PT, R27, 0x9, !P1 ;  /* 0x000000091b00780c */ /* 0x000fe20004f21670 */
[-C--:B------:R-:W-:Y:S01]  /*4b40*/  FMUL R65, R65, R7.reuse ;  /* 0x0000000741417220 */ /* 0x080fe20000400000 */
[----:B------:R-:W-:Y:S01]  /*4b50*/  F2FP.SATFINITE.E5M2.F32.PACK_AB_MERGE_C R29, RZ, R74, RZ ;  /* 0x0000004aff1d723e */ /* 0x000fe200048060ff */
[-C--:B------:R-:W-:Y:S01]  /*4b60*/  FMUL R66, R66, R7.reuse ;  /* 0x0000000742427220 */ /* 0x080fe20000400000 */
[----:B0-----:R-:W-:Y:S01]  /*4b70*/  F2FP.SATFINITE.E5M2.F32.PACK_AB_MERGE_C R15, RZ, R78, RZ ;  /* 0x0000004eff0f723e */ /* 0x001fe200048060ff */
[-C--:B------:R-:W-:Y:S01]  /*4b80*/  FMUL R64, R64, R7.reuse ;  /* 0x0000000740407220 */ /* 0x080fe20000400000 */
[----:B------:R-:W-:Y:S01]  /*4b90*/  ISETP.LT.OR P2, PT, R27, 0x9, !P2 ;  /* 0x000000091b00780c */ /* 0x000fe20005741670 */
[-C--:B------:R-:W-:Y:S01]  /*4ba0*/  FMUL R63, R63, R7.reuse ;  /* 0x000000073f3f7220 */ /* 0x080fe20000400000 */
[----:B------:R-:W-:Y:S01]  /*4bb0*/  F2FP.SATFINITE.E5M2.F32.PACK_AB_MERGE_C R31, RZ, R72, RZ ;  /* 0x00000048ff1f723e */ /* 0x000fe200048060ff */
[----:B------:R0:W-:Y:S01]  /*4bc0*/  @!P0 STG.E.U8 desc[UR18][R10.64+0x1], R15 ;  /* 0x0000010f0a008986 */ /* 0x0001e2000c101112 */
[C---:B------:R-:W-:Y:S01]  /*4bd0*/  ISETP.GE.AND P0, PT, R28.reuse, 0x11, PT ;  /* 0x000000111c00780c */ /* 0x040fe20003f06270 */
[----:B------:R-:W-:Y:S01]  /*4be0*/  FMUL R61, R61, R7 ;  /* 0x000000073d3d7220 */ /* 0x000fe20000400000 */
[----:B------:R-:W-:Y:S01]  /*4bf0*/  F2FP.SATFINITE.E5M2.F32.PACK_AB_MERGE_C R69, RZ, R69, RZ ;  /* 0x00000045ff45723e */ /* 0x000fe200048060ff */
[----:B------:R-:W-:Y:S01]  /*4c00*/  @!P3 STG.E.U8 desc[UR18][R8.64+0x8], R75 ;  /* 0x0000084b0800b986 */ /* 0x000fe2000c101112 */
[----:B------:R-:W-:Y:S01]  /*4c10*/  ISETP.GE.AND P3, PT, R28, 0x12, PT ;  /* 0x000000121c00780c */ /* 0x000fe20003f66270 */
[----:B------:R-:W-:Y:S01]  /*4c20*/  FMUL R62, R62, R7 ;  /* 0x000000073e3e7220 */ /* 0x000fe20000400000 */
[----:B------:R-:W-:Y:S01]  /*4c30*/  F2FP.SATFINITE.E5M2.F32.PACK_AB_MERGE_C R67, RZ, R67, RZ ;  /* 0x00000043ff43723e */ /* 0x000fe200048060ff */
[----:B------:R1:W-:Y:S01]  /*4c40*/  @!P5 STG.E.U8 desc[UR18][R8.64+0x9], R25 ;  /* 0x000009190800d986 */ /* 0x0003e2000c101112 */
[----:B------:R-:W-:Y:S01]  /*4c50*/  ISETP.LT.OR P5, PT, R27, 0x1, !P3 ;  /* 0x000000011b00780c */ /* 0x000fe20005fa1670 */
[-C--:B------:R-:W-:Y:S01]  /*4c60*/  FMUL R59, R59, R7.reuse ;  /* 0x000000073b3b7220 */ /* 0x080fe20000400000 */
[C---:B------:R-:W-:Y:S01]  /*4c70*/  ISETP.LT.OR P3, PT, R27.reuse, 0x9, !P3 ;  /* 0x000000091b00780c */ /* 0x040fe20005f61670 */
[----:B------:R-:W-:Y:S01]  /*4c80*/  @!P1 STG.E.U8 desc[UR18][R10.64+0x8], R29 ;  /* 0x0000081d0a009986 */ /* 0x000fe2000c101112 */
[----:B------:R-:W-:Y:S01]  /*4c90*/  ISETP.LT.OR P1, PT, R27, 0x1, !P0 ;  /* 0x000000011b00780c */ /* 0x000fe20004721670 */
[-C--:B------:R-:W-:Y:S01]  /*4ca0*/  FMUL R60, R60, R7.reuse ;  /* 0x000000073c3c7220 */ /* 0x080fe20000400000 */
[----:B0-----:R-:W-:Y:S01]  /*4cb0*/  F2FP.SATFINITE.E5M2.F32.PACK_AB_MERGE_C R15, RZ, R70, RZ ;  /* 0x00000046ff0f723e */ /* 0x001fe200048060ff */
[----:B------:R-:W-:Y:S01]  /*4cc0*/  @!P2 STG.E.U8 desc[UR18][R10.64+0x9], R31 ;  /* 0x0000091f0a00a986 */ /* 0x000fe2000c101112 */
[----:B------:R-:W-:Y:S01]  /*4cd0*/  ISETP.GE.AND P2, PT, R28, 0x19, PT ;  /* 0x000000191c00780c */ /* 0x000fe20003f46270 */
[-C--:B------:R-:W-:Y:S01]  /*4ce0*/  FMUL R57, R57, R7.reuse ;  /* 0x0000000739397220 */ /* 0x080fe20000400000 */
[C---:B------:R-:W-:Y:S01]  /*4cf0*/  ISETP.LT.OR P0, PT, R27.reuse, 0x9, !P0 ;  /* 0x000000091b00780c */ /* 0x040fe20004701670 */
[-C--:B------:R-:W-:Y:S01]  /*4d00*/  FMUL R58, R58, R7.reuse ;  /* 0x000000073a3a7220 */ /* 0x080fe20000400000 */
[----:B------:R-:W-:Y:S01]  /*4d10*/  ISETP.LT.OR P6, PT, R27, 0x1, !P2 ;  /* 0x000000011b00780c */ /* 0x000fe200057c1670 */
[----:B------:R0:W-:Y:S01]  /*4d20*/  @!P5 STG.E.U8 desc[UR18][R8.64+0x11], R15 ;  /* 0x0000110f0800d986 */ /* 0x0001e2000c101112 */
[----:B-1----:R-:W-:Y:S01]  /*4d30*/  F2FP.SATFINITE.E5M2.F32.PACK_AB_MERGE_C R25, RZ, R68, RZ ;  /* 0x00000044ff19723e */ /* 0x002fe200048060ff */
[----:B------:R-:W-:Y:S01]  /*4d40*/  FMUL R56, R56, R7 ;  /* 0x0000000738387220 */ /* 0x000fe20000400000 */
[----:B------:R-:W-:Y:S01]  /*4d50*/  F2FP.SATFINITE.E5M2.F32.PACK_AB_MERGE_C R65, RZ, R65, RZ ;  /* 0x00000041ff41723e */ /* 0x000fe200048060ff */
[----:B------:R-:W-:Y:S01]  /*4d60*/  @!P1 STG.E.U8 desc[UR18][R8.64+0x10], R69 ;  /* 0x0000104508009986 */ /* 0x000fe2000c101112 */
[----:B------:R-:W-:Y:S01]  /*4d70*/  ISETP.GE.AND P1, PT, R28, 0x1a, PT ;  /* 0x0000001a1c00780c */ /* 0x000fe20003f26270 */
[-C--:B------:R-:W-:Y:S01]  /*4d80*/  FMUL R23, R23, R7.reuse ;  /* 0x0000000717177220 */ /* 0x080fe20000400000 */
[C---:B------:R-:W-:Y:S01]  /*4d90*/  ISETP.LT.OR P2, PT, R27.reuse, 0x9, !P2 ;  /* 0x000000091b00780c */ /* 0x040fe20005741670 */
[----:B------:R1:W-:Y:S01]  /*4da0*/  @!P3 STG.E.U8 desc[UR18][R10.64+0x11], R25 ;  /* 0x000011190a00b986 */ /* 0x0003e2000c101112 */
[----:B------:R-:W-:Y:S01]  /*4db0*/  ISETP.LT.OR P5, PT, R27, 0x1, !P1 ;  /* 0x000000011b00780c */ /* 0x000fe20004fa1670 */
[-C--:B------:R-:W-:Y:S01]  /*4dc0*/  FMUL R21, R21, R7.reuse ;  /* 0x0000000715157220 */ /* 0x080fe20000400000 */
[----:B------:R-:W-:Y:S01]  /*4dd0*/  ISETP.LT.OR P3, PT, R27, 0x9, !P1 ;  /* 0x000000091b00780c */ /* 0x000fe20004f61670 */
[----:B------:R-:W-:Y:S01]  /*4de0*/  @!P0 STG.E.U8 desc[UR18][R10.64+0x10], R67 ;  /* 0x000010430a008986 */ /* 0x000fe2000c101112 */
[----:B0-----:R-:W-:Y:S01]  /*4df0*/  F2FP.SATFINITE.E5M2.F32.PACK_AB_MERGE_C R15, RZ, R66, RZ ;  /* 0x00000042ff0f723e */ /* 0x001fe200048060ff */
[-C--:B------:R-:W-:Y:S01]  /*4e00*/  FMUL R22, R22, R7.reuse ;  /* 0x0000000716167220 */ /* 0x080fe20000400000 */
[C---:B------:R-:W-:Y:S01]  /*4e10*/  ISETP.GE.AND P0, PT, R28.reuse, 0x21, PT ;  /* 0x000000211c00780c */ /* 0x040fe20003f06270 */
[----:B------:R-:W-:Y:S01]  /*4e20*/  @!P6 STG.E.U8 desc[UR18][R8.64+0x18], R65 ;  /* 0x000018410800e986 */ /* 0x000fe2000c101112 */
[----:B------:R-:W-:Y:S01]  /*4e30*/  ISETP.GE.AND P1, PT, R28, 0x22, PT ;  /* 0x000000221c00780c */ /* 0x000fe20003f26270 */
[-C--:B------:R-:W-:Y:S01]  /*4e40*/  FMUL R19, R19, R7.reuse ;  /* 0x0000000713137220 */ /* 0x080fe20000400000 */
[C---:B------:R-:W-:Y:S01]  /*4e50*/  ISETP.LT.OR P6, PT, R27.reuse, 0x1, !P0 ;  /* 0x000000011b00780c */ /* 0x040fe200047c1670 */
[-C--:B------:R-:W-:Y:S01]  /*4e60*/  FMUL R20, R20, R7.reuse ;  /* 0x0000000714147220 */ /* 0x080fe20000400000 */
[----:B-1----:R-:W-:Y:S01]  /*4e70*/  F2FP.SATFINITE.E5M2.F32.PACK_AB_MERGE_C R25, RZ, R64, RZ ;  /* 0x00000040ff19723e */ /* 0x002fe200048060ff */
[----:B------:R0:W-:Y:S01]  /*4e80*/  @!P5 STG.E.U8 desc[UR18][R8.64+0x19], R15 ;  /* 0x0000190f0800d986 */ /* 0x0001e2000c101112 */
[----:B------:R-:W-:Y:S01]  /*4e90*/  ISETP.LT.OR P5, PT, R27, 0x1, !P1 ;  /* 0x000000011b00780c */ /* 0x000fe20004fa1670 */
[----:B------:R-:W-:Y:S01]  /*4ea0*/  FMUL R17, R17, R7 ;  /* 0x0000000711117220 */ /* 0x000fe20000400000 */
[----:B------:R-:W-:Y:S01]  /*4eb0*/  F2FP.SATFINITE.E5M2.F32.PACK_AB_MERGE_C R63, RZ, R63, RZ ;  /* 0x0000003fff3f723e */ /* 0x000fe200048060ff */
[----:B------:R1:W-:Y:S01]  /*4ec0*/  @!P3 STG.E.U8 desc[UR18][R10.64+0x19], R25 ;  /* 0x000019190a00b986 */ /* 0x0003e2000c101112 */
[----:B------:R-:W-:Y:S01]  /*4ed0*/  F2FP.SATFINITE.E5M2.F32.PACK_AB_MERGE_C R61, RZ, R61, RZ ;  /* 0x0000003dff3d723e */ /* 0x000fe200048060ff */
[-C--:B------:R-:W-:Y:S01]  /*4ee0*/  FMUL R18, R18, R7.reuse ;  /* 0x0000000712127220 */ /* 0x080fe20000400000 */
[----:B------:R-:W-:Y:S01]  /*4ef0*/  F2FP.SATFINITE.E5M2.F32.PACK_AB_MERGE_C R29, RZ, R62, RZ ;  /* 0x0000003eff1d723e */ /* 0x000fe200048060ff */
[----:B------:R-:W-:Y:S01]  /*4f00*/  @!P2 STG.E.U8 desc[UR18][R10.64+0x18], R63 ;  /* 0x0000183f0a00a986 */ /* 0x000fe2000c101112 */
[----:B------:R-:W-:Y:S01]  /*4f10*/  ISETP.LT.OR P3, PT, R27, 0x9, !P1 ;  /* 0x000000091b00780c */ /* 0x000fe20004f61670 */
[-C--:B------:R-:W-:Y:S01]  /*4f20*/  FMUL R13, R13, R7.reuse ;  /* 0x000000070d0d7220 */ /* 0x080fe20000400000 */
[----:B------:R-:W-:Y:S01]  /*4f30*/  ISETP.GE.AND P2, PT, R28, 0x29, PT ;  /* 0x000000291c00780c */ /* 0x000fe20003f46270 */
[----:B------:R-:W-:Y:S01]  /*4f40*/  @!P6 STG.E.U8 desc[UR18][R8.64+0x20], R61 ;  /* 0x0000203d0800e986 */ /* 0x000fe2000c101112 */
[C---:B------:R-:W-:Y:S01]  /*4f50*/  ISETP.LT.OR P0, PT, R27.reuse, 0x9, !P0 ;  /* 0x000000091b00780c */ /* 0x040fe20004701670 */
[----:B------:R-:W-:Y:S01]  /*4f60*/  FMUL R16, R16, R7 ;  /* 0x0000000710107220 */ /* 0x000fe20000400000 */
[----:B------:R-:W-:Y:S01]  /*4f70*/  ISETP.GE.AND P1, PT, R28, 0x2a, PT ;  /* 0x0000002a1c00780c */ /* 0x000fe20003f26270 */
[----:B------:R-:W-:Y:S01]  /*4f80*/  @!P5 STG.E.U8 desc[UR18][R8.64+0x21], R29 ;  /* 0x0000211d0800d986 */ /* 0x000fe2000c101112 */
[----:B------:R-:W-:-:S02]  /*4f90*/  ISETP.LT.OR P6, PT, R27, 0x1, !P2 ;  /* 0x000000011b00780c */ /* 0x000fc400057c1670 */
[C---:B------:R-:W-:Y:S02]  /*4fa0*/  ISETP.LT.OR P5, PT, R27.reuse, 0x1, !P1 ;  /* 0x000000011b00780c */ /* 0x040fe40004fa1670 */
[----:B------:R-:W-:Y:S02]  /*4fb0*/  F2FP.SATFINITE.E5M2.F32.PACK_AB_MERGE_C R59, RZ, R59, RZ ;  /* 0x0000003bff3b723e */ /* 0x000fe400048060ff */
[----:B0-----:R-:W-:Y:S02]  /*4fc0*/  F2FP.SATFINITE.E5M2.F32.PACK_AB_MERGE_C R15, RZ, R60, RZ ;  /* 0x0000003cff0f723e */ /* 0x001fe400048060ff */
[----:B------:R-:W-:Y:S01]  /*4fd0*/  F2FP.SATFINITE.E5M2.F32.PACK_AB_MERGE_C R57, RZ, R57, RZ ;  /* 0x00000039ff39723e */ /* 0x000fe200048060ff */
[----:B------:R-:W-:Y:S01]  /*4fe0*/  @!P0 STG.E.U8 desc[UR18][R10.64+0x20], R59 ;  /* 0x0000203b0a008986 */ /* 0x000fe2000c101112 */
[----:B-1----:R-:W-:Y:S02]  /*4ff0*/  F2FP.SATFINITE.E5M2.F32.PACK_AB_MERGE_C R25, RZ, R58, RZ ;  /* 0x0000003aff19723e */ /* 0x002fe400048060ff */
[C---:B------:R-:W-:Y:S01]  /*5000*/  ISETP.LT.OR P1, PT, R27.reuse, 0x9, !P1 ;  /* 0x000000091b00780c */ /* 0x040fe20004f21670 */
[----:B------:R0:W-:Y:S01]  /*5010*/  @!P3 STG.E.U8 desc[UR18][R10.64+0x21], R15 ;  /* 0x0000210f0a00b986 */ /* 0x0001e2000c101112 */
[----:B------:R-:W-:-:S02]  /*5020*/  ISETP.LT.OR P2, PT, R27, 0x9, !P2 ;  /* 0x000000091b00780c */ /* 0x000fc40005741670 */
[C---:B------:R-:W-:Y:S01]  /*5030*/  ISETP.GE.AND P3, PT, R28.reuse, 0x31, PT ;  /* 0x000000311c00780c */ /* 0x040fe20003f66270 */
[----:B------:R-:W-:Y:S01]  /*5040*/  @!P6 STG.E.U8 desc[UR18][R8.64+0x28], R57 ;  /* 0x000028390800e986 */ /* 0x000fe2000c101112 */
[----:B------:R-:W-:Y:S02]  /*5050*/  ISETP.GE.AND P0, PT, R28, 0x32, PT ;  /* 0x000000321c00780c */ /* 0x000fe40003f06270 */
[----:B------:R-:W-:Y:S01]  /*5060*/  F2FP.SATFINITE.E5M2.F32.PACK_AB_MERGE_C R23, RZ, R23, RZ ;  /* 0x00000017ff17723e */ /* 0x000fe200048060ff */
[----:B------:R1:W-:Y:S01]  /*5070*/  @!P5 STG.E.U8 desc[UR18][R8.64+0x29], R25 ;  /* 0x000029190800d986 */ /* 0x0003e2000c101112 */
[C---:B------:R-:W-:Y:S02]  /*5080*/  ISETP.LT.OR P5, PT, R27.reuse, 0x1, !P3 ;  /* 0x000000011b00780c */ /* 0x040fe40005fa1670 */
[----:B------:R-:W-:Y:S02]  /*5090*/  ISETP.LT.OR P6, PT, R27, 0x1, !P0 ;  /* 0x000000011b00780c */ /* 0x000fe400047c1670 */
[----:B0-----:R-:W-:Y:S01]  /*50a0*/  F2FP.SATFINITE.E5M2.F32.PACK_AB_MERGE_C R15, RZ, R56, RZ ;  /* 0x00000038ff0f723e */ /* 0x001fe200048060ff */
[----:B------:R-:W-:Y:S01]  /*50b0*/  @!P2 STG.E.U8 desc[UR18][R10.64+0x28], R23 ;  /* 0x000028170a00a986 */ /* 0x000fe2000c101112 */
[----:B------:R-:W-:-:S02]  /*50c0*/  F2FP.SATFINITE.E5M2.F32.PACK_AB_MERGE_C R21, RZ, R21, RZ ;  /* 0x00000015ff15723e */ /* 0x000fc400048060ff */
[C---:B------:R-:W-:Y:S01]  /*50d0*/  ISETP.GE.AND P2, PT, R28.reuse, 0x3a, PT ;  /* 0x0000003a1c00780c */ /* 0x040fe20003f46270 */
[----:B------:R0:W-:Y:S01]  /*50e0*/  @!P1 STG.E.U8 desc[UR18][R10.64+0x29], R15 ;  /* 0x0000290f0a009986 */ /* 0x0001e2000c101112 */
[C---:B------:R-:W-:Y:S02]  /*50f0*/  ISETP.LT.OR P1, PT, R27.reuse, 0x9, !P3 ;  /* 0x000000091b00780c */ /* 0x040fe40005f21670 */
[----:B-1----:R-:W-:Y:S01]  /*5100*/  F2FP.SATFINITE.E5M2.F32.PACK_AB_MERGE_C R25, RZ, R22, RZ ;  /* 0x00000016ff19723e */ /* 0x002fe200048060ff */
[----:B------:R1:W-:Y:S01]  /*5110*/  @!P5 STG.E.U8 desc[UR18][R8.64+0x30], R21 ;  /* 0x000030150800d986 */ /* 0x0003e2000c101112 */
[----:B------:R-:W-:Y:S02]  /*5120*/  ISETP.GE.AND P3, PT, R28, 0x39, PT ;  /* 0x000000391c00780c */ /* 0x000fe40003f66270 */
[C---:B------:R-:W-:Y:S01]  /*5130*/  ISETP.LT.OR P0, PT, R27.reuse, 0x9, !P0 ;  /* 0x000000091b00780c */ /* 0x040fe20004701670 */
[----:B------:R2:W-:Y:S01]  /*5140*/  @!P6 STG.E.U8 desc[UR18][R8.64+0x31], R25 ;  /* 0x000031190800e986 */ /* 0x0005e2000c101112 */
[----:B------:R-:W-:-:S02]  /*5150*/  ISETP.LT.OR P5, PT, R27, 0x1, !P3 ;  /* 0x000000011b00780c */ /* 0x000fc40005fa1670 */
[C---:B------:R-:W-:Y:S02]  /*5160*/  ISETP.LT.OR P6, PT, R27.reuse, 0x1, !P2 ;  /* 0x000000011b00780c */ /* 0x040fe400057c1670 */
[C---:B------:R-:W-:Y:S02]  /*5170*/  ISETP.LT.OR P3, PT, R27.reuse, 0x9, !P3 ;  /* 0x000000091b00780c */ /* 0x040fe40005f61670 */
[----:B------:R-:W-:Y:S02]  /*5180*/  ISETP.LT.OR P2, PT, R27, 0x9, !P2 ;  /* 0x000000091b00780c */ /* 0x000fe40005741670 */
[----:B------:R-:W-:Y:S02]  /*5190*/  F2FP.SATFINITE.E5M2.F32.PACK_AB_MERGE_C R19, RZ, R19, RZ ;  /* 0x00000013ff13723e */ /* 0x000fe400048060ff */
[----:B0-----:R-:W-:Y:S02]  /*51a0*/  F2FP.SATFINITE.E5M2.F32.PACK_AB_MERGE_C R15, RZ, R20, RZ ;  /* 0x00000014ff0f723e */ /* 0x001fe400048060ff */
[----:B------:R-:W-:Y:S01]  /*51b0*/  F2FP.SATFINITE.E5M2.F32.PACK_AB_MERGE_C R17, RZ, R17, RZ ;  /* 0x00000011ff11723e */ /* 0x000fe200048060ff */
[----:B------:R2:W-:Y:S01]  /*51c0*/  @!P1 STG.E.U8 desc[UR18][R10.64+0x30], R19 ;  /* 0x000030130a009986 */ /* 0x0005e2000c101112 */
[----:B-1----:R-:W-:-:S02]  /*51d0*/  F2FP.SATFINITE.E5M2.F32.PACK_AB_MERGE_C R21, RZ, R18, RZ ;  /* 0x00000012ff15723e */ /* 0x002fc400048060ff */
[----:B------:R-:W-:Y:S01]  /*51e0*/  F2FP.SATFINITE.E5M2.F32.PACK_AB_MERGE_C R13, RZ, R13, RZ ;  /* 0x0000000dff0d723e */ /* 0x000fe200048060ff */
[----:B------:R2:W-:Y:S01]  /*51f0*/  @!P0 STG.E.U8 desc[UR18][R10.64+0x31], R15 ;  /* 0x0000310f0a008986 */ /* 0x0005e2000c101112 */
[----:B------:R-:W-:-:S03]  /*5200*/  F2FP.SATFINITE.E5M2.F32.PACK_AB_MERGE_C R23, RZ, R16, RZ ;  /* 0x00000010ff17723e */ /* 0x000fc600048060ff */
[----:B------:R2:W-:Y:S04]  /*5210*/  @!P5 STG.E.U8 desc[UR18][R8.64+0x38], R17 ;  /* 0x000038110800d986 */ /* 0x0005e8000c101112 */
[----:B------:R2:W-:Y:S04]  /*5220*/  @!P6 STG.E.U8 desc[UR18][R8.64+0x39], R21 ;  /* 0x000039150800e986 */ /* 0x0005e8000c101112 */
[----:B------:R2:W-:Y:S04]  /*5230*/  @!P3 STG.E.U8 desc[UR18][R10.64+0x38], R13 ;  /* 0x0000380d0a00b986 */ /* 0x0005e8000c101112 */
[----:B------:R2:W-:Y:S02]  /*5240*/  @!P2 STG.E.U8 desc[UR18][R10.64+0x39], R23 ;  /* 0x000039170a00a986 */ /* 0x0005e4000c101112 */
.L_x_104:
[----:B------:R-:W-:Y:S05]  /*5250*/  BSYNC B0 ;  /* 0x0000000000007941 */ /* 0x000fea0003800000 */
.L_x_38:
[----:B------:R-:W-:Y:S01]  /*5260*/  ULDC UR6, c[0x0][0xc] ;  /* 0x0000030000067ab9 */ /* 0x000fe20000000800 */
[----:B------:R-:W-:Y:S01]  /*5270*/  ULDC UR7, c[0x0][0x10] ;  /* 0x0000040000077ab9 */ /* 0x000fe20000000800 */
[----:B0-23--:R-:W0:Y:S01]  /*5280*/  LDC R9, c[0x0][0x14] ;  /* 0x00000500ff097b82 */ /* 0x00de220000000800 */
[----:B------:R-:W-:Y:S01]  /*5290*/  UIMAD.WIDE.U32 UR6, UR6, UR7, URZ ;  /* 0x00000007060672a5 */ /* 0x000fe2000f8e003f */
[----:B-----5:R-:W-:Y:S01]  /*52a0*/  PRMT R8, RZ, 0x7610, R8 ;  /* 0x00007610ff087816 */ /* 0x020fe20000000008 */
[----:B------:R-:W-:Y:S02]  /*52b0*/  IMAD.MOV.U32 R15, RZ, RZ, -0x1 ;  /* 0xffffffffff0f7424 */ /* 0x000fe400078e00ff */
[----:B------:R-:W-:Y:S02]  /*52c0*/  IMAD.MOV.U32 R73, RZ, RZ, -0x1 ;  /* 0xffffffffff497424 */ /* 0x000fe400078e00ff */
[----:B0-----:R-:W-:-:S04]  /*52d0*/  IMAD.WIDE.U32 R4, R9, UR6, R4 ;  /* 0x0000000609047c25 */ /* 0x001fc8000f8e0004 */
[----:B------:R-:W-:Y:S01]  /*52e0*/  IMAD R9, R9, UR7, RZ ;  /* 0x0000000709097c24 */ /* 0x000fe2000f8e02ff */
[----:B------:R-:W-:Y:S02]  /*52f0*/  ULDC.64 UR6, c[0x0][0x650] ;  /* 0x0001940000067ab9 */ /* 0x000fe40000000a00 */
[----:B------:R-:W-:Y:S01]  /*5300*/  ISETP.GE.U32.AND P0, PT, R4, UR6, PT ;  /* 0x0000000604007c0c */ /* 0x000fe2000bf06070 */
[----:B------:R-:W-:-:S05]  /*5310*/  IMAD.IADD R5, R5, 0x1, R9 ;  /* 0x0000000105057824 */ /* 0x000fca00078e0209 */
[----:B------:R-:W-:-:S13]  /*5320*/  ISETP.GE.U32.AND.EX P0, PT, R5, UR7, PT, P0 ;  /* 0x0000000705007c0c */ /* 0x000fda000bf06100 */
[----:B------:R-:W-:Y:S05]  /*5330*/  @P0 BRA `(.L_x_105) ;  /* 0x0000000400600947 */ /* 0x000fea0003800000 */
[----:B------:R-:W0:Y:S01]  /*5340*/  S2R R22, SR_CTAID.X ;  /* 0x0000000000167919 */ /* 0x000e220000002500 */
[----:B------:R-:W2:Y:S01]  /*5350*/  LDC.64 R16, c[0x0][0x628] ;  /* 0x00018a00ff107b82 */ /* 0x000ea20000000a00 */
[----:B------:R-:W-:Y:S01]  /*5360*/  ULDC UR6, c[0x0][0x150] ;  /* 0x0000540000067ab9 */ /* 0x000fe20000000800 */
[----:B------:R-:W-:Y:S01]  /*5370*/  IMAD.MOV.U32 R14, RZ, RZ, R4 ;  /* 0x000000ffff0e7224 */ /* 0x000fe200078e0004 */
[----:B-1--4-:R-:W1:Y:S01]  /*5380*/  S2R R24, SR_CTAID.Y ;  /* 0x0000000000187919 */ /* 0x012e620000002600 */
[----:B------:R-:W-:-:S04]  /*5390*/  IMAD.MOV.U32 R15, RZ, RZ, R5 ;  /* 0x000000ffff0f7224 */ /* 0x000fc800078e0005 */
[----:B------:R-:W3:Y:S08]  /*53a0*/  LDC R25, c[0x0][0x144] ;  /* 0x00005100ff197b82 */ /* 0x000ef00000000800 */
[----:B------:R-:W4:Y:S08]  /*53b0*/  LDC R18, c[0x0][0x630] ;  /* 0x00018c00ff127b82 */ /* 0x000f300000000800 */
[----:B------:R-:W1:Y:S01]  /*53c0*/  LDC.64 R20, c[0x0][0x620] ;  /* 0x00018800ff147b82 */ /* 0x000e620000000a00 */
[----:B--2---:R-:W-:-:S04]  /*53d0*/  ISETP.NE.U32.AND P0, PT, R16, RZ, PT ;  /* 0x000000ff1000720c */ /* 0x004fc80003f05070 */
[----:B------:R-:W-:Y:S02]  /*53e0*/  ISETP.NE.AND.EX P0, PT, R17, RZ, PT, P0 ;  /* 0x000000ff1100720c */ /* 0x000fe40003f05300 */
[----:B0-----:R-:W-:-:S05]  /*53f0*/  I2FP.F32.U32 R8, R22 ;  /* 0x0000001600087245 */ /* 0x001fca0000201000 */
[----:B------:R-:W-:-:S04]  /*5400*/  FMUL R8, R8, UR6 ;  /* 0x0000000608087c20 */ /* 0x000fc80008400000 */
[----:B------:R0:W2:Y:S02]  /*5410*/  F2I.U32.TRUNC.NTZ R23, R8 ;  /* 0x0000000800177305 */ /* 0x0000a4000020f000 */
[----:B---34-:R-:W-:Y:S05]  /*5420*/  @!P0 BRA `(.L_x_106) ;  /* 0x0000000000288947 */ /* 0x018fea0003800000 */
[----:B------:R-:W3:Y:S02]  /*5430*/  LDC R9, c[0x0][0x634] ;  /* 0x00018d00ff097b82 */ /* 0x000ee40000000800 */
[----:B---3--:R-:W-:-:S05]  /*5440*/  IADD3 R13, P0, R4, R9, RZ ;  /* 0x00000009040d7210 */ /* 0x008fca0007f1e0ff */
[----:B------:R-:W-:-:S04]  /*5450*/  IMAD.X R19, RZ, RZ, R5, P0 ;  /* 0x000000ffff137224 */ /* 0x000fc800000e0605 */
[----:B0-----:R-:W-:-:S04]  /*5460*/  IMAD.WIDE.U32 R8, R19, R16, RZ ;  /* 0x0000001013087225 */ /* 0x001fc800078e00ff */
[----:B------:R-:W-:-:S04]  /*5470*/  IMAD.WIDE.U32 R10, P0, R13, R17, R8 ;  /* 0x000000110d0a7225 */ /* 0x000fc80007800008 */
[----:B------:R-:W-:-:S04]  /*5480*/  IMAD.WIDE.U32 R8, R13, R16, RZ ;  /* 0x000000100d087225 */ /* 0x000fc800078e00ff */
[----:B------:R-:W-:Y:S01]  /*5490*/  IMAD.X R15, RZ, RZ, RZ, P0 ;  /* 0x000000ffff0f7224 */ /* 0x000fe200000e06ff */
[----:B------:R-:W-:Y:S01]  /*54a0*/  IADD3 RZ, P0, R9, R10, RZ ;  /* 0x0000000a09ff7210 */ /* 0x000fe20007f1e0ff */
[----:B------:R-:W-:-:S04]  /*54b0*/  IMAD.MOV.U32 R14, RZ, RZ, R11 ;  /* 0x000000ffff0e7224 */ /* 0x000fc800078e000b */
[----:B------:R-:W-:-:S08]  /*54c0*/  IMAD.WIDE.U32.X R14, R19, R17, R14, P0 ;  /* 0x00000011130e7225 */ /* 0x000fd000000e040e */
.L_x_106:
[----:B------:R-:W3:Y:S01]  /*54d0*/  LDC.64 R30, c[0x0][0x640] ;  /* 0x00019000ff1e7b82 */ /* 0x000ee20000000a00 */
[-C--:B------:R-:W-:Y:S01]  /*54e0*/  SHF.R.U64 R73, R14, R18.reuse, R15 ;  /* 0x000000120e497219 */ /* 0x080fe2000000120f */
[----:B--2---:R-:W-:Y:S01]  /*54f0*/  IMAD.MOV R23, RZ, RZ, -R23 ;  /* 0x000000ffff177224 */ /* 0x004fe200078e0a17 */
[----:B0-----:R-:W-:Y:S01]  /*5500*/  SHF.R.U32.HI R8, RZ, R18, R15 ;  /* 0x00000012ff087219 */ /* 0x001fe2000001160f */
[----:B------:R-:W-:Y:S01]  /*5510*/  ULDC UR6, c[0x0][0x154] ;  /* 0x0000550000067ab9 */ /* 0x000fe20000000800 */
[----:B------:R-:W-:Y:S01]  /*5520*/  IADD3 R11, P0, RZ, -R73, RZ ;  /* 0x80000049ff0b7210 */ /* 0x000fe20007f1e0ff */
[----:B------:R-:W-:Y:S02]  /*5530*/  IMAD R23, R25, R23, R22 ;  /* 0x0000001719177224 */ /* 0x000fe400078e0216 */
[----:B------:R-:W0:Y:S01]  /*5540*/  LDC R14, c[0x0][0x618] ;  /* 0x00018600ff0e7b82 */ /* 0x000e220000000800 */
[----:B------:R-:W-:Y:S02]  /*5550*/  IMAD.MOV.U32 R13, RZ, RZ, 0x1 ;  /* 0x00000001ff0d7424 */ /* 0x000fe400078e00ff */
[----:B------:R-:W-:-:S04]  /*5560*/  IMAD.X R9, RZ, RZ, ~R8, P0 ;  /* 0x000000ffff097224 */ /* 0x000fc800000e0e08 */
[-C--:B-1----:R-:W-:Y:S01]  /*5570*/  IMAD R10, R9, R20.reuse, RZ ;  /* 0x00000014090a7224 */ /* 0x082fe200078e02ff */
[----:B------:R-:W1:Y:S01]  /*5580*/  LDC R26, c[0x0][0x608] ;  /* 0x00018200ff1a7b82 */ /* 0x000e620000000800 */
[----:B------:R-:W-:-:S04]  /*5590*/  IMAD.WIDE.U32 R8, R11, R20, R4 ;  /* 0x000000140b087225 */ /* 0x000fc800078e0004 */
[----:B------:R-:W-:Y:S01]  /*55a0*/  IMAD R11, R11, R21, R10 ;  /* 0x000000150b0b7224 */ /* 0x000fe200078e020a */
[----:B------:R-:W-:Y:S02]  /*55b0*/  I2FP.F32.U32 R10, R24 ;  /* 0x00000018000a7245 */ /* 0x000fe40000201000 */
[----:B------:R-:W2:Y:S01]  /*55c0*/  LDC R28, c[0x0][0x658] ;  /* 0x00019600ff1c7b82 */ /* 0x000ea20000000800 */
[----:B------:R-:W-:Y:S01]  /*55d0*/  IMAD.IADD R9, R9, 0x1, R11 ;  /* 0x0000000109097824 */ /* 0x000fe200078e020b */
[----:B---3--:R-:W-:Y:S01]  /*55e0*/  ISETP.NE.U32.AND P0, PT, R30, RZ, PT ;  /* 0x000000ff1e00720c */ /* 0x008fe20003f05070 */
[----:B------:R-:W-:Y:S01]  /*55f0*/  FMUL R10, R10, UR6 ;  /* 0x000000060a0a7c20 */ /* 0x000fe20008400000 */
[----:B------:R-:W-:Y:S02]  /*5600*/  IMAD.MOV.U32 R11, RZ, RZ, -0x1 ;  /* 0xffffffffff0b7424 */ /* 0x000fe400078e00ff */
[----:B------:R-:W-:Y:S01]  /*5610*/  ISETP.NE.AND.EX P0, PT, R31, RZ, PT, P0 ;  /* 0x000000ff1f00720c */ /* 0x000fe20003f05300 */
[----:B------:R3:W4:Y:S01]  /*5620*/  F2I.U32.TRUNC.NTZ R19, R10 ;  /* 0x0000000a00137305 */ /* 0x000722000020f000 */
[----:B------:R-:W3:Y:S01]  /*5630*/  LDC R21, c[0x0][0x148] ;  /* 0x00005200ff157b82 */ /* 0x000ee20000000800 */
[----:B0-----:R-:W-:-:S02]  /*5640*/  SHF.R.U64 R18, R8, R14, R9 ;  /* 0x0000000e08127219 */ /* 0x001fc40000001209 */
[----:B------:R-:W-:-:S05]  /*5650*/  SHF.R.U32.HI R9, RZ, R14, R9 ;  /* 0x0000000eff097219 */ /* 0x000fca0000011609 */
[----:B------:R-:W0:Y:S01]  /*5660*/  LDC R22, c[0x0][0x600] ;  /* 0x00018000ff167b82 */ /* 0x000e220000000800 */
[-CC-:B-1----:R-:W-:Y:S02]  /*5670*/  SHF.R.U64 R16, R18, R26.reuse, R9.reuse ;  /* 0x0000001a12107219 */ /* 0x182fe40000001209 */
[----:B------:R-:W-:-:S05]  /*5680*/  SHF.R.U32.HI R9, RZ, R26, R9 ;  /* 0x0000001aff097219 */ /* 0x000fca0000011609 */
[----:B------:R-:W1:Y:S01]  /*5690*/  LDC R27, c[0x0][0x648] ;  /* 0x00019200ff1b7b82 */ /* 0x000e620000000800 */
[-CC-:B--2---:R-:W-:Y:S02]  /*56a0*/  SHF.R.U64 R20, R16, R28.reuse, R9.reuse ;  /* 0x0000001c10147219 */ /* 0x184fe40000001209 */
[-C--:B------:R-:W-:Y:S02]  /*56b0*/  SHF.L.U32 R11, R11, R28.reuse, RZ ;  /* 0x0000001c0b0b7219 */ /* 0x080fe400000006ff */
[-C--:B------:R-:W-:Y:S01]  /*56c0*/  SHF.R.U32.HI R9, RZ, R28.reuse, R9 ;  /* 0x0000001cff097219 */ /* 0x080fe20000011609 */
[----:B------:R-:W-:Y:S01]  /*56d0*/  IMAD.MOV.U32 R8, RZ, RZ, R20 ;  /* 0x000000ffff087224 */ /* 0x000fe200078e0014 */
[----:B------:R-:W-:Y:S01]  /*56e0*/  SHF.L.U32 R26, R13, R28, RZ ;  /* 0x0000001c0d1a7219 */ /* 0x000fe200000006ff */
[----:B------:R-:W2:Y:S01]  /*56f0*/  LDC R29, c[0x0][0x638] ;  /* 0x00018e00ff1d7b82 */ /* 0x000ea20000000800 */
[----:B------:R-:W-:-:S07]  /*5700*/  LOP3.LUT R25, RZ, R11, RZ, 0x33, !PT ;  /* 0x0000000bff197212 */ /* 0x000fce00078e33ff */
[----:B------:R-:W0:Y:S01]  /*5710*/  LDC R32, c[0x0][0x610] ;  /* 0x00018400ff207b82 */ /* 0x000e220000000800 */
[----:B----4-:R-:W-:Y:S05]  /*5720*/  @!P0 BRA `(.L_x_107) ;  /* 0x0000000000288947 */ /* 0x010fea0003800000 */
[----:B------:R-:W4:Y:S02]  /*5730*/  LDC R13, c[0x0][0x64c] ;  /* 0x00019300ff0d7b82 */ /* 0x000f240000000800 */
[----:B----4-:R-:W-:-:S05]  /*5740*/  IADD3 R13, P0, R20, R13, RZ ;  /* 0x0000000d140d7210 */ /* 0x010fca0007f1e0ff */
[----:B------:R-:W-:-:S04]  /*5750*/  IMAD.X R17, RZ, RZ, R9, P0 ;  /* 0x000000ffff117224 */ /* 0x000fc800000e0609 */
[----:B------:R-:W-:-:S04]  /*5760*/  IMAD.WIDE.U32 R8, R17, R30, RZ ;  /* 0x0000001e11087225 */ /* 0x000fc800078e00ff */
[----:B---3--:R-:W-:-:S04]  /*5770*/  IMAD.WIDE.U32 R10, P0, R13, R31, R8 ;  /* 0x0000001f0d0a7225 */ /* 0x008fc80007800008 */
[----:B------:R-:W-:-:S04]  /*5780*/  IMAD.WIDE.U32 R8, R13, R30, RZ ;  /* 0x0000001e0d087225 */ /* 0x000fc800078e00ff */
[----:B------:R-:W-:Y:S01]  /*5790*/  IMAD.X R15, RZ, RZ, RZ, P0 ;  /* 0x000000ffff0f7224 */ /* 0x000fe200000e06ff */
[----:B------:R-:W-:Y:S01]  /*57a0*/  IADD3 RZ, P0, R9, R10, RZ ;  /* 0x0000000a09ff7210 */ /* 0x000fe20007f1e0ff */
[----:B------:R-:W-:-:S04]  /*57b0*/  IMAD.MOV.U32 R14, RZ, RZ, R11 ;  /* 0x000000ffff0e7224 */ /* 0x000fc800078e000b */
[----:B------:R-:W-:-:S08]  /*57c0*/  IMAD.WIDE.U32.X R8, R17, R31, R14, P0 ;  /* 0x0000001f11087225 */ /* 0x000fd000000e040e */
.L_x_107:
[----:B-1----:R-:W-:Y:S01]  /*57d0*/  SHF.R.U64 R8, R8, R27, R9 ;  /* 0x0000001b08087219 */ /* 0x002fe20000001209 */
[----:B0-----:R-:W-:Y:S01]  /*57e0*/  VIADD R13, R22, 0xffffffff ;  /* 0xffffffff160d7836 */ /* 0x001fe20000000000 */
[----:B------:R-:W-:Y:S01]  /*57f0*/  LOP3.LUT R11, R16, R25, RZ, 0xc0, !PT ;  /* 0x00000019100b7212 */ /* 0x000fe200078ec0ff */
[----:B------:R-:W-:Y:S02]  /*5800*/  IMAD.MOV R19, RZ, RZ, -R19 ;  /* 0x000000ffff137224 */ /* 0x000fe400078e0a13 */
[----:B------:R-:W-:Y:S02]  /*5810*/  IMAD.MOV R9, RZ, RZ, -R8 ;  /* 0x000000ffff097224 */ /* 0x000fe400078e0a08 */
[----:B------:R-:W-:Y:S01]  /*5820*/  IMAD R26, R26, R8, R11 ;  /* 0x000000081a1a7224 */ /* 0x000fe200078e020b */
[----:B------:R-:W-:Y:S01]  /*5830*/  LOP3.LUT R11, R18, R13, RZ, 0xc0, !PT ;  /* 0x0000000d120b7212 */ /* 0x000fe200078ec0ff */
[----:B---3--:R-:W-:Y:S02]  /*5840*/  @P4 IMAD R23, R21, R19, R24 ;  /* 0x0000001315174224 */ /* 0x008fe400078e0218 */
[----:B--2---:R-:W-:-:S02]  /*5850*/  IMAD R8, R9, R29, R20 ;  /* 0x0000001d09087224 */ /* 0x004fc400078e0214 */
[----:B------:R-:W-:Y:S02]  /*5860*/  IMAD R26, R26, R32, R23 ;  /* 0x000000201a1a7224 */ /* 0x000fe400078e0217 */
[----:B------:R-:W-:Y:S02]  /*5870*/  IMAD R9, R8, R22, R11 ;  /* 0x0000001608097224 */ /* 0x000fe400078e020b */
[----:B------:R-:W-:-:S03]  /*5880*/  IMAD.MOV.U32 R10, RZ, RZ, 0x1 ;  /* 0x00000001ff0a7424 */ /* 0x000fc600078e00ff */
[----:B------:R-:W-:Y:S02]  /*5890*/  SEL R15, R9, R26, !P4 ;  /* 0x0000001a090f7207 */ /* 0x000fe40006000000 */
[----:B------:R-:W-:Y:S02]  /*58a0*/  PRMT R8, R10, 0x7610, R8 ;  /* 0x000076100a087816 */ /* 0x000fe40000000008 */
[----:B------:R-:W-:-:S07]  /*58b0*/  SEL R26, R26, R9, !P4 ;  /* 0x000000091a1a7207 */ /* 0x000fce0006000000 */
.L_x_105:
[----:B------:R-:W-:Y:S01]  /*58c0*/  LOP3.LUT P0, RZ, R8, 0xff, RZ, 0xc0, !PT ;  /* 0x000000ff08ff7812 */ /* 0x000fe2000780c0ff */
[----:B------:R-:W-:-:S12]  /*58d0*/  IMAD.MOV.U32 R71, RZ, RZ, R26 ;  /* 0x000000ffff477224 */ /* 0x000fd800078e001a */
[----:B------:R-:W-:Y:S05]  /*58e0*/  @P0 BRA `(.L_x_108) ;  /* 0xffffffbc00480947 */ /* 0x000fea000383ffff */
[----:B------:R-:W-:Y:S05]  /*58f0*/  EXIT ;  /* 0x000000000000794d */ /* 0x000fea0003800000 */
.L_x_8:
[----:B0-----:R-:W-:Y:S01]  /*5900*/  ULDC.64 UR4, c[0x0][0x650] ;  /* 0x0001940000047ab9 */ /* 0x001fe20000000a00 */
        /* <DEDUP_REMOVED lines=25> */
.L_x_110:
[----:B------:R-:W0:Y:S01]  /*5aa0*/  LDC.64 R28, c[0x0][0x640] ;  /* 0x00019000ff1c7b82 */ /* 0x000e220000000a00 */
[-CC-:B------:R-:W-:Y:S01]  /*5ab0*/  SHF.R.U64 R21, R16, R6.reuse, R17.reuse ;  /* 0x0000000610157219 */ /* 0x180fe20000001211 */
[----:B------:R-:W-:Y:S01]  /*5ac0*/  IMAD.MOV.U32 R31, RZ, RZ, 0x1 ;  /* 0x00000001ff1f7424 */ /* 0x000fe200078e00ff */
[----:B------:R-:W-:Y:S02]  /*5ad0*/  SHF.R.U32.HI R3, RZ, R6, R17 ;  /* 0x00000006ff037219 */ /* 0x000fe40000011611 */
[----:B------:R-:W-:-:S03]  /*5ae0*/  IADD3 R15, P0, RZ, -R21, RZ ;  /* 0x80000015ff0f7210 */ /* 0x000fc60007f1e0ff */
[----:B------:R-:W1:Y:S02]  /*5af0*/  LDC R14, c[0x0][0x618] ;  /* 0x00018600ff0e7b82 */ /* 0x000e640000000800 */
[----:B------:R-:W-:Y:S02]  /*5b00*/  IMAD.X R3, RZ, RZ, ~R3, P0 ;  /* 0x000000ffff037224 */ /* 0x000fe400000e0e03 */
[----:B------:R-:W-:-:S04]  /*5b10*/  IMAD.WIDE.U32 R12, R15, R22, R4 ;  /* 0x000000160f0c7225 */ /* 0x000fc800078e0004 */
[----:B------:R-:W2:Y:S01]  /*5b20*/  LDC R16, c[0x0][0x608] ;  /* 0x00018200ff107b82 */ /* 0x000ea20000000800 */
[----:B------:R-:W-:-:S04]  /*5b30*/  IMAD R6, R3, R22, RZ ;  /* 0x0000001603067224 */ /* 0x000fc800078e02ff */
[----:B------:R-:W-:-:S03]  /*5b40*/  IMAD R3, R15, R23, R6 ;  /* 0x000000170f037224 */ /* 0x000fc600078e0206 */
[----:B------:R-:W3:Y:S01]  /*5b50*/  LDC R26, c[0x0][0x658] ;  /* 0x00019600ff1a7b82 */ /* 0x000ee20000000800 */
[----:B------:R-:W-:Y:S01]  /*5b60*/  IMAD.IADD R3, R13, 0x1, R3 ;  /* 0x000000010d037824 */ /* 0x000fe200078e0203 */
[----:B0-----:R-:W-:Y:S01]  /*5b70*/  ISETP.NE.U32.AND P0, PT, R28, RZ, PT ;  /* 0x000000ff1c00720c */ /* 0x001fe20003f05070 */
[----:B------:R-:W-:-:S03]  /*5b80*/  IMAD.MOV.U32 R13, RZ, RZ, -0x1 ;  /* 0xffffffffff0d7424 */ /* 0x000fc600078e00ff */
        /* <DEDUP_REMOVED lines=25> */
.L_x_111:
[----:B-1----:R-:W-:Y:S01]  /*5d20*/  SHF.R.U64 R6, R12, R25, R13 ;  /* 0x000000190c067219 */ /* 0x002fe2000000120d */
[----:B0-----:R-:W-:Y:S01]  /*5d30*/  VIADD R13, R24, 0xffffffff ;  /* 0xffffffff180d7836 */ /* 0x001fe20000000000 */
[----:B------:R-:W-:Y:S01]  /*5d40*/  SHF.L.U32 R9, R31, R26, RZ ;  /* 0x0000001a1f097219 */ /* 0x000fe200000006ff */
[----:B------:R-:W-:Y:S01]  /*5d50*/  @P4 IMAD R10, R11, R20, R8 ;  /* 0x000000140b0a4224 */ /* 0x000fe200078e0208 */
[----:B------:R-:W-:Y:S01]  /*5d60*/  LOP3.LUT R3, R22, R33, RZ, 0xc0, !PT ;  /* 0x0000002116037212 */ /* 0x000fe200078ec0ff */
[----:B------:R-:W-:Y:S01]  /*5d70*/  IMAD.MOV R12, RZ, RZ, -R6 ;  /* 0x000000ffff0c7224 */ /* 0x000fe200078e0a06 */
[----:B------:R-:W-:Y:S01]  /*5d80*/  LOP3.LUT R18, R18, R13, RZ, 0xc0, !PT ;  /* 0x0000000d12127212 */ /* 0x000fe200078ec0ff */
[----:B------:R-:W-:Y:S02]  /*5d90*/  IMAD.MOV.U32 R17, RZ, RZ, R21 ;  /* 0x000000ffff117224 */ /* 0x000fe400078e0015 */
[----:B------:R-:W-:Y:S02]  /*5da0*/  IMAD R9, R9, R6, R3 ;  /* 0x0000000609097224 */ /* 0x000fe400078e0203 */
[----:B--2---:R-:W-:-:S02]  /*5db0*/  IMAD R3, R12, R27, R23 ;  /* 0x0000001b0c037224 */ /* 0x004fc400078e0217 */
[----:B---3--:R-:W-:Y:S02]  /*5dc0*/  IMAD R10, R9, R30, R10 ;  /* 0x0000001e090a7224 */ /* 0x008fe400078e020a */
[----:B------:R-:W-:Y:S02]  /*5dd0*/  IMAD.MOV.U32 R6, RZ, RZ, 0x1 ;  /* 0x00000001ff067424 */ /* 0x000fe400078e00ff */
[----:B------:R-:W-:-:S03]  /*5de0*/  IMAD R9, R3, R24, R18 ;  /* 0x0000001803097224 */ /* 0x000fc600078e0212 */
[----:B------:R-:W-:Y:S02]  /*5df0*/  PRMT R3, R6, 0x7610, R3 ;  /* 0x0000761006037816 */ /* 0x000fe40000000003 */
[----:B------:R-:W-:Y:S02]  /*5e00*/  SEL R6, R9, R10, !P4 ;  /* 0x0000000a09067207 */ /* 0x000fe40006000000 */
[----:B------:R-:W-:-:S07]  /*5e10*/  SEL R18, R10, R9, !P4 ;  /* 0x000000090a127207 */ /* 0x000fce0006000000 */
.L_x_109:
[----:B------:R-:W-:-:S08]  /*5e20*/  NOP ;  /* 0x0000000000007918 */ /* 0x000fd00000000000 */
[----:B------:R-:W0:-:S00]  /*5e30*/  USETMAXREG.DEALLOC.CTAPOOL 0x28 ;  /* 0x00000028000079c8 */ /* 0x000e0000080e0500 */
[----:B0-----:R-:W-:-:S13]  /*5e40*/  ISETP.NE.AND P0, PT, R7, RZ, PT ;  /* 0x000000ff0700720c */ /* 0x001fda0003f05270 */
[----:B------:R-:W-:Y:S05]  /*5e50*/  @P0 EXIT ;  /* 0x000000000000094d */ /* 0x000fea0003800000 */
[----:B------:R-:W-:Y:S01]  /*5e60*/  LOP3.LUT P0, RZ, R3, 0xff, RZ, 0xc0, !PT ;  /* 0x000000ff03ff7812 */ /* 0x000fe2000780c0ff */
[----:B------:R-:W-:Y:S02]  /*5e70*/  IMAD.MOV.U32 R3, RZ, RZ, 0x1 ;  /* 0x00000001ff037424 */ /* 0x000fe400078e00ff */
[----:B------:R-:W-:-:S10]  /*5e80*/  IMAD.MOV.U32 R15, RZ, RZ, RZ ;  /* 0x000000ffff0f7224 */ /* 0x000fd400078e00ff */
[----:B------:R-:W-:Y:S05]  /*5e90*/  @!P0 BRA `(.L_x_112) ;  /* 0x0000000c00448947 */ /* 0x000fea0003800000 */
[----:B------:R-:W0:Y:S01]  /*5ea0*/  LDC R3, c[0x0][0x28c] ;  /* 0x0000a300ff037b82 */ /* 0x000e220000000800 */
[----:B------:R-:W1:Y:S01]  /*5eb0*/  S2R R12, SR_CgaCtaId ;  /* 0x00000000000c7919 */ /* 0x000e620000008800 */
[----:B------:R-:W-:Y:S01]  /*5ec0*/  ULDC UR5, c[0x0][0x658] ;  /* 0x0001960000057ab9 */ /* 0x000fe20000000800 */
[----:B------:R-:W-:Y:S01]  /*5ed0*/  UMOV UR7, 0xffffffff ;  /* 0xffffffff00077882 */ /* 0x000fe20000000000 */
[----:B------:R-:W-:Y:S01]  /*5ee0*/  ULDC UR6, c[0x0][0xc] ;  /* 0x0000030000067ab9 */ /* 0x000fe20000000800 */
[----:B------:R-:W-:Y:S01]  /*5ef0*/  USHF.L.U32 UR8, UR7, UR5, URZ ;  /* 0x0000000507087299 */ /* 0x000fe2000800063f */
[----:B------:R-:W-:Y:S01]  /*5f00*/  BSSY B0, `(.L_x_112) ;  /* 0x00000ca000007945 */ /* 0x000fe20003800000 */
[----:B------:R-:W-:Y:S01]  /*5f10*/  UMOV UR9, 0x1 ;  /* 0x0000000100097882 */ /* 0x000fe20000000000 */
[----:B------:R-:W-:Y:S01]  /*5f20*/  ULDC UR7, c[0x0][0x10] ;  /* 0x0000040000077ab9 */ /* 0x000fe20000000800 */
[----:B------:R-:W-:Y:S01]  /*5f30*/  USHF.L.U32 UR18, UR9, UR5, URZ ;  /* 0x0000000509127299 */ /* 0x000fe2000800063f */
[----:B------:R-:W-:Y:S01]  /*5f40*/  IMAD.MOV.U32 R16, RZ, RZ, 0x1 ;  /* 0x00000001ff107424 */ /* 0x000fe200078e00ff */
[----:B------:R-:W-:Y:S01]  /*5f50*/  UIMAD.WIDE.U32 UR6, UR6, UR7, URZ ;  /* 0x00000007060672a5 */ /* 0x000fe2000f8e003f */
[----:B------:R-:W-:Y:S01]  /*5f60*/  LOP3.LUT R14, R2, 0x2, RZ, 0xfc, !PT ;  /* 0x00000002020e7812 */ /* 0x000fe200078efcff */
[----:B------:R-:W-:Y:S01]  /*5f70*/  ULDC UR5, c[0x0][0x14] ;  /* 0x0000050000057ab9 */ /* 0x000fe20000000800 */
[----:B------:R-:W-:Y:S01]  /*5f80*/  IMAD.MOV.U32 R15, RZ, RZ, RZ ;  /* 0x000000ffff0f7224 */ /* 0x000fe200078e00ff */
[----:B------:R-:W-:-:S02]  /*5f90*/  UIMAD.WIDE.U32 UR20, UR6, UR5, URZ ;  /* 0x00000005061472a5 */ /* 0x000fc4000f8e003f */
[----:B------:R-:W-:Y:S01]  /*5fa0*/  UIMAD UR13, UR7, UR5, URZ ;  /* 0x00000005070d72a4 */ /* 0x000fe2000f8e023f */
[----:B------:R-:W-:Y:S01]  /*5fb0*/  ULDC UR4, c[0x0][0x600] ;  /* 0x0001800000047ab9 */ /* 0x000fe20000000800 */
[----:B------:R-:W-:Y:S02]  /*5fc0*/  ULOP3.LUT UR17, URZ, UR8, URZ, 0x33, !UPT ;  /* 0x000000083f117292 */ /* 0x000fe4000f8e333f */
[----:B------:R-:W-:Y:S01]  /*5fd0*/  UIADD3 UR4, UR4, -0x1, URZ ;  /* 0xffffffff04047890 */ /* 0x000fe2000fffe03f */
[----:B0-----:R-:W-:Y:S01]  /*5fe0*/  VIADD R3, R3, 0x1f ;  /* 0x0000001f03037836 */ /* 0x001fe20000000000 */
[----:B------:R-:W-:Y:S01]  /*5ff0*/  UIADD3 UR13, UR21, UR13, URZ ;  /* 0x0000000d150d7290 */ /* 0x000fe2000fffe03f */
[----:B------:R-:W-:-:S03]  /*6000*/  ULDC.64 UR22, c[0x0][0x198] ;  /* 0x0000660000167ab9 */ /* 0x000fc60000000a00 */
[----:B------:R-:W-:-:S04]  /*6010*/  SHF.R.S32.HI R8, RZ, 0x1f, R3 ;  /* 0x0000001fff087819 */ /* 0x000fc80000011403 */
[----:B------:R-:W-:Y:S01]  /*6020*/  LEA.HI R8, R8, R3, RZ, 0x5 ;  /* 0x0000000308087211 */ /* 0x000fe200078f28ff */
[C---:B-1----:R-:W-:Y:S02]  /*6030*/  IMAD.SHL.U32 R11, R12.reuse, 0x8, RZ ;  /* 0x000000080c0b7824 */ /* 0x042fe400078e00ff */
[----:B------:R-:W-:Y:S01]  /*6040*/  IMAD.SHL.U32 R12, R12, 0x100, RZ ;  /* 0x000001000c0c7824 */ /* 0x000fe200078e00ff */
[----:B------:R-:W-:Y:S01]  /*6050*/  SHF.R.S32.HI R10, RZ, 0x5, R8 ;  /* 0x00000005ff0a7819 */ /* 0x000fe20000011408 */
[----:B------:R-:W-:Y:S01]  /*6060*/  IMAD.MOV.U32 R3, RZ, RZ, 0x1 ;  /* 0x00000001ff037424 */ /* 0x000fe200078e00ff */
[----:B------:R-:W-:Y:S02]  /*6070*/  LOP3.LUT R11, R11, 0x38, RZ, 0xc0, !PT ;  /* 0x000000380b0b7812 */ /* 0x000fe400078ec0ff */
[----:B------:R-:W-:Y:S01]  /*6080*/  LOP3.LUT R12, R12, 0x700, RZ, 0xc0, !PT ;  /* 0x000007000c0c7812 */ /* 0x000fe200078ec0ff */
[----:B------:R-:W-:-:S07]  /*6090*/  VIADD R13, R10, 0x1 ;  /* 0x000000010a0d7836 */ /* 0x000fce0000000000 */
.L_x_123:
[----:B------:R-:W-:-:S03]  /*60a0*/  UMOV UR5, 0xffffffff ;  /* 0xffffffff00057882 */ /* 0x000fc60000000000 */
[----:B------:R-:W-:Y:S05]  /*60b0*/  BRA.DIV UR5, `(.L_x_113) ;  /* 0x0000002205507947 */ /* 0x000fea000b800000 */
[----:B------:R-:W-:-:S13]  /*60c0*/  ELECT P0, URZ, PT ;  /* 0x00000000003f782f */ /* 0x000fda0003800000 */
.L_x_167:
[----:B------:R-:W0:Y:S01]  /*60d0*/  LDC R7, c[0x0][0x28c] ;  /* 0x0000a300ff077b82 */ /* 0x000e220000000800 */
[----:B------:R-:W-:Y:S01]  /*60e0*/  BSSY B1, `(.L_x_114) ;  /* 0x0000038000017945 */ /* 0x000fe20003800000 */
[----:B0-----:R-:W-:-:S13]  /*60f0*/  ISETP.LT.OR P0, PT, R7, 0x1, !P0 ;  /* 0x000000010700780c */ /* 0x001fda0004701670 */
[----:B------:R-:W-:Y:S05]  /*6100*/  @P0 BRA `(.L_x_115) ;  /* 0x0000000000d40947 */ /* 0x000fea0003800000 */
[----:B------:R-:W-:Y:S02]  /*6110*/  IMAD R20, R6, 0x40, R11 ;  /* 0x0000004006147824 */ /* 0x000fe400078e020b */
[----:B------:R-:W-:Y:S02]  /*6120*/  IMAD.SHL.U32 R19, R18, 0x80, RZ ;  /* 0x0000008012137824 */ /* 0x000fe400078e00ff */
[----:B------:R-:W-:Y:S02]  /*6130*/  IMAD.MOV.U32 R23, RZ, RZ, RZ ;  /* 0x000000ffff177224 */ /* 0x000fe400078e00ff */
[----:B------:R-:W-:Y:S02]  /*6140*/  IMAD.MOV.U32 R6, RZ, RZ, R13 ;  /* 0x000000ffff067224 */ /* 0x000fe400078e000d */
[----:B------:R-:W-:Y:S02]  /*6150*/  IMAD.MOV.U32 R7, RZ, RZ, R3 ;  /* 0x000000ffff077224 */ /* 0x000fe400078e0003 */
[----:B------:R-:W-:-:S07]  /*6160*/  IMAD.MOV.U32 R9, RZ, RZ, R15 ;  /* 0x000000ffff097224 */ /* 0x000fce00078e000f */
.L_x_118:
[----:B------:R-:W0:Y:S01]  /*6170*/  S2R R21, SR_CgaCtaId ;  /* 0x0000000000157919 */ /* 0x000e220000008800 */
[----:B------:R-:W-:Y:S02]  /*6180*/  MOV R8, 0x400 ;  /* 0x0000040000087802 */ /* 0x000fe40000000f00 */
[----:B------:R-:W-:-:S13]  /*6190*/  LOP3.LUT P1, RZ, R0, 0x7f, RZ, 0xc0, !PT ;  /* 0x0000007f00ff7812 */ /* 0x000fda000782c0ff */
[----:B------:R-:W1:Y:S01]  /*61a0*/  @!P1 LDC R18, c[0x0][0x500] ;  /* 0x00014000ff129b82 */ /* 0x000e620000000800 */
[----:B0-----:R-:W-:Y:S02]  /*61b0*/  LEA R22, R21, R8, 0x18 ;  /* 0x0000000815167211 */ /* 0x001fe400078ec0ff */
[----:B------:R-:W-:-:S03]  /*61c0*/  SHF.L.U32 R8, R7, 0x1f, RZ ;  /* 0x0000001f07087819 */ /* 0x000fc600000006ff */
[----:B------:R-:W-:-:S04]  /*61d0*/  IMAD R21, R9, 0x8, R22 ;  /* 0x0000000809157824 */ /* 0x000fc800078e0216 */
[----:B------:R-:W0:Y:S02]  /*61e0*/  SYNCS.PHASECHK.TRANS64.TRYWAIT P0, [R21+URZ+0x128], R8 ;  /* 0x00012808150075a7 */ /* 0x000e24000800017f */
[----:B01----:R-:W-:Y:S05]  /*61f0*/  @!P0 BRA `(.L_x_116) ;  /* 0x0000002000208947 */ /* 0x003fea0003800000 */
.L_x_168:
[----:B0-----:R-:W-:Y:S01]  /*6200*/  PRMT R8, R14, 0x9910, RZ ;  /* 0x000099100e087816 */ /* 0x001fe200000000ff */
[----:B------:R0:W-:Y:S03]  /*6210*/  @!P1 SYNCS.ARRIVE.TRANS64 RZ, [R21+URZ], R18 ;  /* 0x0000001215ff99a7 */ /* 0x0001e6000800003f */
[----:B------:R-:W-:-:S13]  /*6220*/  ISETP.NE.AND P0, PT, R8, 0x2, PT ;  /* 0x000000020800780c */ /* 0x000fda0003f05270 */
[----:B0-----:R-:W-:Y:S05]  /*6230*/  @P0 BRA `(.L_x_117) ;  /* 0x0000000000040947 */ /* 0x001fea0003800000 */
[----:B------:R-:W-:Y:S01]  /*6240*/  BPT.TRAP 0x1 ;  /* 0x000000040000795c */ /* 0x000fe20000300000 */
.L_x_117:
[----:B------:R-:W-:Y:S01]  /*6250*/  R2UR UR16, R22 ;  /* 0x00000000161072ca */ /* 0x000fe200000e0000 */
[----:B------:R-:W-:Y:S01]  /*6260*/  IMAD R22, R9, 0x1000, R22 ;  /* 0x0000100009167824 */ /* 0x000fe200078e0216 */
[----:B------:R-:W-:Y:S01]  /*6270*/  R2UR UR9, R21 ;  /* 0x00000000150972ca */ /* 0x000fe200000e0000 */
[----:B------:R-:W-:Y:S01]  /*6280*/  IMAD R8, R9, 0x800, R12 ;  /* 0x0000080009087824 */ /* 0x000fe200078e020c */
[----:B------:R-:W-:Y:S01]  /*6290*/  UIADD3 UR6, UP0, UR22, 0xf0, URZ ;  /* 0x000000f016067890 */ /* 0x000fe2000ff1e03f */
[----:B------:R-:W-:Y:S01]  /*62a0*/  VIADD R6, R6, 0xffffffff ;  /* 0xffffffff06067836 */ /* 0x000fe20000000000 */
[----:B------:R-:W-:Y:S01]  /*62b0*/  R2UR UR5, R22 ;  /* 0x00000000160572ca */ /* 0x000fe200000e0000 */
[----:B------:R-:W-:Y:S01]  /*62c0*/  UIADD3 UR24, UP1, UR22, 0x1f0, URZ ;  /* 0x000001f016187890 */ /* 0x000fe2000ff3e03f */
[----:B------:R-:W-:Y:S01]  /*62d0*/  R2UR UR8, R8 ;  /* 0x00000000080872ca */ /* 0x000fe200000e0000 */
[----:B------:R-:W-:Y:S01]  /*62e0*/  UIADD3.X UR7, URZ, UR23, URZ, UP0, !UPT ;  /* 0x000000173f077290 */ /* 0x000fe200087fe43f */
[----:B------:R-:W-:Y:S01]  /*62f0*/  R2UR UR11, R19 ;  /* 0x00000000130b72ca */ /* 0x000fe200000e0000 */
[----:B------:R-:W-:Y:S01]  /*6300*/  VIADD R9, R9, 0x1 ;  /* 0x0000000109097836 */ /* 0x000fe20000000000 */
[----:B------:R-:W-:Y:S01]  /*6310*/  R2UR UR10, R23 ;  /* 0x00000000170a72ca */ /* 0x000fe200000e0000 */
[----:B------:R-:W-:Y:S01]  /*6320*/  UIADD3.X UR25, URZ, UR23, URZ, UP1, !UPT ;  /* 0x000000173f197290 */ /* 0x000fe20008ffe43f */
[----:B------:R-:W-:Y:S01]  /*6330*/  R2UR UR12, R17 ;  /* 0x00000000110c72ca */ /* 0x000fe200000e0000 */
[----:B------:R-:W-:Y:S01]  /*6340*/  UMOV UR14, 0x0 ;  /* 0x00000000000e7882 */ /* 0x000fe20000000000 */
[----:B------:R-:W-:Y:S01]  /*6350*/  R2UR UR19, R20 ;  /* 0x00000000141372ca */ /* 0x000fe200000e0000 */
[----:B------:R-:W-:Y:S01]  /*6360*/  UMOV UR15, 0x10000000 ;  /* 0x10000000000f7882 */ /* 0x000fe20000000000 */
[----:B------:R-:W-:Y:S01]  /*6370*/  ISETP.GT.AND P1, PT, R6, 0x1, PT ;  /* 0x000000010600780c */ /* 0x000fe20003f24270 */
[----:B------:R-:W-:Y:S01]  /*6380*/  UIADD3 UR5, UR5, 0x300, URZ ;  /* 0x0000030005057890 */ /* 0x000fe2000fffe03f */
[----:B------:R-:W-:Y:S01]  /*6390*/  ISETP.NE.AND P0, PT, R9, 0x25, PT ;  /* 0x000000250900780c */ /* 0x000fe20003f05270 */
[----:B------:R-:W-:Y:S01]  /*63a0*/  UIADD3 UR16, UR16, 0x25300, UR8 ;  /* 0x0002530010107890 */ /* 0x000fe2000fffe008 */
[----:B------:R-:W-:Y:S01]  /*63b0*/  VIADD R23, R23, 0x20 ;  /* 0x0000002017177836 */ /* 0x000fe20000000000 */
[----:B------:R-:W-:Y:S01]  /*63c0*/  UMOV UR26, 0xff0000 ;  /* 0x00ff0000001a7882 */ /* 0x000fe20000000000 */
[----:B------:R-:W-:-:S02]  /*63d0*/  SEL R8, RZ, 0x1, P0 ;  /* 0x00000001ff087807 */ /* 0x000fc40000000000 */
[----:B------:R-:W-:Y:S01]  /*63e0*/  UMOV UR8, UR5 ;  /* 0x0000000500087c82 */ /* 0x000fe20008000000 */
[----:B------:R-:W-:Y:S01]  /*63f0*/  SEL R9, R9, RZ, P0 ;  /* 0x000000ff09097207 */ /* 0x000fe20000000000 */
[----:B------:R0:W-:Y:S01]  /*6400*/  UTMALDG.3D [UR8], [UR6], desc[UR14] ;  /* 0x00000e08060075b4 */ /* 0x0001e20008011000 */
[----:B------:R-:W-:Y:S01]  /*6410*/  LOP3.LUT R7, R7, R8, RZ, 0x3c, !PT ;  /* 0x0000000807077212 */ /* 0x000fe200078e3cff */
[----:B0-----:R-:W-:Y:S01]  /*6420*/  UMOV UR11, UR19 ;  /* 0x00000013000b7c82 */ /* 0x001fe20008000000 */
[----:B------:R-:W-:Y:S02]  /*6430*/  UMOV UR8, UR16 ;  /* 0x0000001000087c82 */ /* 0x000fe40008000000 */
[----:B------:R0:W-:Y:S02]  /*6440*/  UTMALDG.3D.MULTICAST [UR8], [UR24], UR26, desc[UR14] ;  /* 0x00000e08180073b4 */ /* 0x0001e4000801181a */
[----:B0-----:R-:W-:Y:S05]  /*6450*/  @P1 BRA `(.L_x_118) ;  /* 0xfffffffc00441947 */ /* 0x001fea000383ffff */
.L_x_115:
[----:B------:R-:W-:Y:S05]  /*6460*/  BSYNC B1 ;  /* 0x0000000000017941 */ /* 0x000fea0003800000 */
.L_x_114:
[----:B------:R-:W-:Y:S01]  /*6470*/  LOP3.LUT P1, RZ, R16, 0xff, RZ, 0xc0, !PT ;  /* 0x000000ff10ff7812 */ /* 0x000fe2000782c0ff */
[C---:B------:R-:W-:Y:S01]  /*6480*/  IMAD.IADD R15, R10.reuse, 0x1, R15 ;  /* 0x000000010a0f7824 */ /* 0x040fe200078e020f */
[----:B------:R-:W-:Y:S01]  /*6490*/  ULDC.64 UR6, c[0x0][0x650] ;  /* 0x0001940000067ab9 */ /* 0x000fe20000000a00 */
[C---:B------:R-:W-:Y:S01]  /*64a0*/  ISETP.GE.U32.AND P2, PT, R10.reuse, 0x25, PT ;  /* 0x000000250a00780c */ /* 0x040fe20003f46070 */
[----:B------:R-:W-:Y:S01]  /*64b0*/  BSSY B1, `(.L_x_119) ;  /* 0x000006c000017945 */ /* 0x000fe20003800000 */
[C---:B------:R-:W-:Y:S01]  /*64c0*/  IMAD.WIDE.U32 R6, R15.reuse, -0x45306eb3, RZ ;  /* 0xbacf914d0f067825 */ /* 0x040fe200078e00ff */
[----:B------:R-:W-:Y:S02]  /*64d0*/  ISETP.GT.U32.AND P0, PT, R15, 0x24, PT ;  /* 0x000000240f00780c */ /* 0x000fe40003f04070 */
[----:B------:R-:W-:Y:S01]  /*64e0*/  PRMT R16, RZ, 0x7610, R16 ;  /* 0x00007610ff107816 */ /* 0x000fe20000000010 */
[----:B------:R-:W-:Y:S01]  /*64f0*/  IMAD.MOV.U32 R18, RZ, RZ, -0x1 ;  /* 0xffffffffff127424 */ /* 0x000fe200078e00ff */
[----:B------:R-:W-:Y:S01]  /*6500*/  ISETP.LT.U32.AND P0, PT, R10, 0x25, P0 ;  /* 0x000000250a00780c */ /* 0x000fe20000701070 */
[----:B------:R-:W-:-:S02]  /*6510*/  IMAD.MOV.U32 R17, RZ, RZ, -0x1 ;  /* 0xffffffffff117424 */ /* 0x000fc400078e00ff */
[----:B------:R-:W0:Y:S01]  /*6520*/  @P1 S2R R9, SR_CgaCtaId ;  /* 0x0000000000091919 */ /* 0x000e220000008800 */
[----:B------:R-:W-:Y:S02]  /*6530*/  SEL R6, RZ, 0x1, !P0 ;  /* 0x00000001ff067807 */ /* 0x000fe40004000000 */
[----:B------:R-:W-:Y:S02]  /*6540*/  IADD3 R4, P0, R4, UR20, RZ ;  /* 0x0000001404047c10 */ /* 0x000fe4000ff1e0ff */
[----:B------:R-:W-:Y:S02]  /*6550*/  @P1 MOV R8, 0x400 ;  /* 0x0000040000081802 */ /* 0x000fe40000000f00 */
[----:B------:R-:W-:Y:S02]  /*6560*/  IADD3.X R5, R5, UR13, RZ, P0, !PT ;  /* 0x0000000d05057c10 */ /* 0x000fe400087fe4ff */
[----:B------:R-:W-:Y:S02]  /*6570*/  ISETP.GE.U32.AND P0, PT, R4, UR6, PT ;  /* 0x0000000604007c0c */ /* 0x000fe4000bf06070 */
[----:B------:R-:W-:-:S02]  /*6580*/  LOP3.LUT R3, R3, R6, RZ, 0x3c, !PT ;  /* 0x0000000603037212 */ /* 0x000fc400078e3cff */
[----:B------:R-:W-:Y:S02]  /*6590*/  ISETP.GE.U32.AND.EX P0, PT, R5, UR7, PT, P0 ;  /* 0x0000000705007c0c */ /* 0x000fe4000bf06100 */
[----:B0-----:R-:W-:Y:S01]  /*65a0*/  @P1 LEA R8, R9, R8, 0x18 ;  /* 0x0000000809081211 */ /* 0x001fe200078ec0ff */
[----:B------:R-:W-:-:S03]  /*65b0*/  IMAD.IADD R9, R15, 0x1, -R7 ;  /* 0x000000010f097824 */ /* 0x000fc600078e0a07 */
[----:B------:R0:W-:Y:S02]  /*65c0*/  @P1 SYNCS.ARRIVE.TRANS64.A1T0 RZ, [R8+URZ+0x268], RZ ;  /* 0x000268ff08ff19a7 */ /* 0x0001e4000810003f */
[----:B------:R-:W-:Y:S02]  /*65d0*/  LEA.HI R9, R9, R7, RZ, 0x1f ;  /* 0x0000000709097211 */ /* 0x000fe400078ff8ff */
[----:B------:R-:W-:Y:S02]  /*65e0*/  PRMT R7, RZ, 0x7610, R7 ;  /* 0x00007610ff077816 */ /* 0x000fe40000000007 */
[----:B------:R-:W-:-:S04]  /*65f0*/  SHF.R.U32.HI R6, RZ, 0x5, R9 ;  /* 0x00000005ff067819 */ /* 0x000fc80000011609 */
[----:B------:R-:W-:Y:S01]  /*6600*/  @P2 LOP3.LUT R3, R3, 0x1, R6, 0x78, !PT ;  /* 0x0000000103032812 */ /* 0x000fe200078e7806 */
[----:B------:R-:W-:Y:S02]  /*6610*/  IMAD R15, R6, -0x25, R15 ;  /* 0xffffffdb060f7824 */ /* 0x000fe400078e020f */
[----:B------:R-:W-:Y:S01]  /*6620*/  IMAD.MOV.U32 R6, RZ, RZ, -0x1 ;  /* 0xffffffffff067424 */ /* 0x000fe200078e00ff */
[----:B0-----:R-:W-:Y:S06]  /*6630*/  @P0 BRA `(.L_x_120) ;  /* 0x00000004004c0947 */ /* 0x001fec0003800000 */
[----:B------:R-:W0:Y:S01]  /*6640*/  S2R R18, SR_CTAID.X ;  /* 0x0000000000127919 */ /* 0x000e220000002500 */
[----:B------:R-:W-:Y:S01]  /*6650*/  ULDC.64 UR6, c[0x0][0x628] ;  /* 0x00018a0000067ab9 */ /* 0x000fe20000000a00 */
[----:B------:R-:W-:Y:S01]  /*6660*/  ULDC UR8, c[0x0][0x630] ;  /* 0x00018c0000087ab9 */ /* 0x000fe20000000800 */
[----:B------:R-:W-:Y:S01]  /*6670*/  ISETP.NE.U32.AND P0, PT, RZ, UR6, PT ;  /* 0x00000006ff007c0c */ /* 0x000fe2000bf05070 */
[----:B------:R-:W1:Y:S01]  /*6680*/  S2R R19, SR_CTAID.Y ;  /* 0x0000000000137919 */ /* 0x000e620000002600 */
[----:B------:R-:W-:Y:S01]  /*6690*/  ULDC UR9, c[0x0][0x150] ;  /* 0x0000540000097ab9 */ /* 0x000fe20000000800 */
[----:B------:R-:W-:Y:S01]  /*66a0*/  IMAD.MOV.U32 R6, RZ, RZ, R4 ;  /* 0x000000ffff067224 */ /* 0x000fe200078e0004 */
[----:B------:R-:W-:Y:S01]  /*66b0*/  ISETP.NE.AND.EX P0, PT, RZ, UR7, PT, P0 ;  /* 0x00000007ff007c0c */ /* 0x000fe2000bf05300 */
[----:B------:R-:W-:Y:S01]  /*66c0*/  IMAD.MOV.U32 R7, RZ, RZ, R5 ;  /* 0x000000ffff077224 */ /* 0x000fe200078e0005 */
[----:B0-----:R-:W-:-:S11]  /*66d0*/  I2FP.F32.U32 R20, R18 ;  /* 0x0000001200147245 */ /* 0x001fd60000201000 */
[----:B------:R-:W-:Y:S05]  /*66e0*/  @!P0 BRA `(.L_x_121) ;  /* 0x0000000000288947 */ /* 0x000fea0003800000 */
[----:B------:R-:W-:Y:S02]  /*66f0*/  ULDC UR5, c[0x0][0x634] ;  /* 0x00018d0000057ab9 */ /* 0x000fe40000000800 */
[----:B------:R-:W-:-:S05]  /*6700*/  IADD3 R7, P0, R4, UR5, RZ ;  /* 0x0000000504077c10 */ /* 0x000fca000ff1e0ff */
[----:B------:R-:W-:-:S04]  /*6710*/  IMAD.X R17, RZ, RZ, R5, P0 ;  /* 0x000000ffff117224 */ /* 0x000fc800000e0605 */
[----:B------:R-:W-:-:S04]  /*6720*/  IMAD.WIDE.U32 R8, R17, UR6, RZ ;  /* 0x0000000611087c25 */ /* 0x000fc8000f8e00ff */
[----:B------:R-:W-:-:S04]  /*6730*/  IMAD.WIDE.U32 R8, P0, R7, UR7, R8 ;  /* 0x0000000707087c25 */ /* 0x000fc8000f800008 */
[----:B------:R-:W-:-:S04]  /*6740*/  IMAD.WIDE.U32 R6, R7, UR6, RZ ;  /* 0x0000000607067c25 */ /* 0x000fc8000f8e00ff */
[----:B------:R-:W-:Y:S01]  /*6750*/  IMAD.MOV.U32 R6, RZ, RZ, R9 ;  /* 0x000000ffff067224 */ /* 0x000fe200078e0009 */
[----:B------:R-:W-:Y:S01]  /*6760*/  IADD3 RZ, P1, R7, R8, RZ ;  /* 0x0000000807ff7210 */ /* 0x000fe20007f3e0ff */
[----:B------:R-:W-:-:S04]  /*6770*/  IMAD.X R7, RZ, RZ, RZ, P0 ;  /* 0x000000ffff077224 */ /* 0x000fc800000e06ff */
[----:B------:R-:W-:-:S08]  /*6780*/  IMAD.WIDE.U32.X R6, R17, UR7, R6, P1 ;  /* 0x0000000711067c25 */ /* 0x000fd000088e0406 */
.L_x_121:
[--C-:B------:R-:W-:Y:S01]  /*6790*/  SHF.R.U64 R17, R6, UR8, R7.reuse ;  /* 0x0000000806117c19 */ /* 0x100fe20008001207 */
[----:B------:R-:W-:Y:S01]  /*67a0*/  FMUL R20, R20, UR9 ;  /* 0x0000000914147c20 */ /* 0x000fe20008400000 */
[----:B------:R-:W0:Y:S01]  /*67b0*/  LDC R21, c[0x0][0x144] ;  /* 0x00005100ff157b82 */ /* 0x000e220000000800 */
[----:B-1----:R-:W-:Y:S01]  /*67c0*/  I2FP.F32.U32 R8, R19 ;  /* 0x0000001300087245 */ /* 0x002fe20000201000 */
[----:B------:R-:W-:Y:S01]  /*67d0*/  ULDC UR5, c[0x0][0x154] ;  /* 0x0000550000057ab9 */ /* 0x000fe20000000800 */
[----:B------:R-:W-:Y:S01]  /*67e0*/  SHF.R.U32.HI R6, RZ, UR8, R7 ;  /* 0x00000008ff067c19 */ /* 0x000fe20008011607 */
[----:B------:R-:W-:Y:S01]  /*67f0*/  ULDC.64 UR6, c[0x0][0x620] ;  /* 0x0001880000067ab9 */ /* 0x000fe20000000a00 */
[----:B------:R-:W-:Y:S01]  /*6800*/  IADD3 R7, P0, RZ, -R17, RZ ;  /* 0x80000011ff077210 */ /* 0x000fe20007f1e0ff */
[----:B------:R-:W1:Y:S01]  /*6810*/  F2I.U32.TRUNC.NTZ R20, R20 ;  /* 0x0000001400147305 */ /* 0x000e62000020f000 */
[----:B------:R-:W-:Y:S01]  /*6820*/  FMUL R8, R8, UR5 ;  /* 0x0000000508087c20 */ /* 0x000fe20008400000 */
[----:B------:R-:W2:Y:S01]  /*6830*/  LDC R22, c[0x0][0x148] ;  /* 0x00005200ff167b82 */ /* 0x000ea20000000800 */
[----:B------:R-:W-:Y:S01]  /*6840*/  ULDC UR5, c[0x0][0x618] ;  /* 0x0001860000057ab9 */ /* 0x000fe20000000800 */
[----:B------:R-:W-:-:S04]  /*6850*/  IMAD.X R6, RZ, RZ, ~R6, P0 ;  /* 0x000000ffff067224 */ /* 0x000fc800000e0e06 */
[----:B------:R-:W-:Y:S01]  /*6860*/  IMAD R6, R6, UR6, RZ ;  /* 0x0000000606067c24 */ /* 0x000fe2000f8e02ff */
[----:B------:R-:W3:Y:S03]  /*6870*/  F2I.U32.TRUNC.NTZ R8, R8 ;  /* 0x0000000800087305 */ /* 0x000ee6000020f000 */
[C---:B------:R-:W-:Y:S02]  /*6880*/  IMAD R9, R7.reuse, UR7, R6 ;  /* 0x0000000707097c24 */ /* 0x040fe4000f8e0206 */
[----:B------:R-:W-:Y:S01]  /*6890*/  IMAD.WIDE.U32 R6, R7, UR6, R4 ;  /* 0x0000000607067c25 */ /* 0x000fe2000f8e0004 */
[----:B------:R-:W-:Y:S02]  /*68a0*/  ULDC.64 UR6, c[0x0][0x640] ;  /* 0x0001900000067ab9 */ /* 0x000fe40000000a00 */
[----:B------:R-:W-:Y:S01]  /*68b0*/  ISETP.NE.U32.AND P0, PT, RZ, UR6, PT ;  /* 0x00000006ff007c0c */ /* 0x000fe2000bf05070 */
[----:B-1----:R-:W-:-:S02]  /*68c0*/  IMAD.MOV R20, RZ, RZ, -R20 ;  /* 0x000000ffff147224 */ /* 0x002fc400078e0a14 */
[----:B------:R-:W-:Y:S01]  /*68d0*/  IMAD.IADD R7, R7, 0x1, R9 ;  /* 0x0000000107077824 */ /* 0x000fe200078e0209 */
[----:B------:R-:W-:Y:S01]  /*68e0*/  ISETP.NE.AND.EX P0, PT, RZ, UR7, PT, P0 ;  /* 0x00000007ff007c0c */ /* 0x000fe2000bf05300 */
[----:B0-----:R-:W-:-:S03]  /*68f0*/  IMAD R18, R21, R20, R18 ;  /* 0x0000001415127224 */ /* 0x001fc600078e0212 */
[--C-:B------:R-:W-:Y:S01]  /*6900*/  SHF.R.U64 R20, R6, UR5, R7.reuse ;  /* 0x0000000506147c19 */ /* 0x100fe20008001207 */
[----:B---3--:R-:W-:Y:S01]  /*6910*/  IMAD.MOV R6, RZ, RZ, -R8 ;  /* 0x000000ffff067224 */ /* 0x008fe200078e0a08 */
[----:B------:R-:W-:Y:S01]  /*6920*/  SHF.R.U32.HI R7, RZ, UR5, R7 ;  /* 0x00000005ff077c19 */ /* 0x000fe20008011607 */
[----:B------:R-:W-:Y:S02]  /*6930*/  ULDC UR5, c[0x0][0x608] ;  /* 0x0001820000057ab9 */ /* 0x000fe40000000800 */
[----:B--2---:R-:W-:Y:S01]  /*6940*/  @P4 IMAD R18, R22, R6, R19 ;  /* 0x0000000616124224 */ /* 0x004fe200078e0213 */
[--C-:B------:R-:W-:Y:S02]  /*6950*/  SHF.R.U64 R22, R20, UR5, R7.reuse ;  /* 0x0000000514167c19 */ /* 0x100fe40008001207 */
[----:B------:R-:W-:Y:S01]  /*6960*/  SHF.R.U32.HI R7, RZ, UR5, R7 ;  /* 0x00000005ff077c19 */ /* 0x000fe20008011607 */
[----:B------:R-:W-:-:S03]  /*6970*/  ULDC UR5, c[0x0][0x658] ;  /* 0x0001960000057ab9 */ /* 0x000fc60000000800 */
[--C-:B------:R-:W-:Y:S02]  /*6980*/  SHF.R.U64 R19, R22, UR5, R7.reuse ;  /* 0x0000000516137c19 */ /* 0x100fe40008001207 */
[----:B------:R-:W-:-:S03]  /*6990*/  SHF.R.U32.HI R21, RZ, UR5, R7 ;  /* 0x00000005ff157c19 */ /* 0x000fc60008011607 */
[----:B------:R-:W-:Y:S02]  /*69a0*/  IMAD.MOV.U32 R8, RZ, RZ, R19 ;  /* 0x000000ffff087224 */ /* 0x000fe400078e0013 */
[----:B------:R-:W-:Y:S01]  /*69b0*/  IMAD.MOV.U32 R7, RZ, RZ, R21 ;  /* 0x000000ffff077224 */ /* 0x000fe200078e0015 */
[----:B------:R-:W-:Y:S06]  /*69c0*/  @!P0 BRA `(.L_x_122) ;  /* 0x00000000002c8947 */ /* 0x000fec0003800000 */
        /* <DEDUP_REMOVED lines=9> */
[----:B------:R-:W-:-:S04]  /*6a60*/  IMAD.WIDE.U32.X R6, R21, UR7, R6, P1 ;  /* 0x0000000715067c25 */ /* 0x000fc800088e0406 */
[----:B------:R-:W-:-:S07]  /*6a70*/  IMAD.MOV.U32 R8, RZ, RZ, R6 ;  /* 0x000000ffff087224 */ /* 0x000fce00078e0006 */
.L_x_122:
[----:B------:R-:W-:Y:S01]  /*6a80*/  ULDC UR5, c[0x0][0x648] ;  /* 0x0001920000057ab9 */ /* 0x000fe20000000800 */
[----:B------:R-:W-:Y:S01]  /*6a90*/  LOP3.LUT R6, R22, UR17, RZ, 0xc0, !PT ;  /* 0x0000001116067c12 */ /* 0x000fe2000f8ec0ff */
[----:B------:R-:W-:Y:S01]  /*6aa0*/  ULDC UR6, c[0x0][0x610] ;  /* 0x0001840000067ab9 */ /* 0x000fe20000000800 */
[----:B------:R-:W-:Y:S01]  /*6ab0*/  SHF.R.U64 R7, R8, UR5, R7 ;  /* 0x0000000508077c19 */ /* 0x000fe20008001207 */
[----:B------:R-:W-:Y:S01]  /*6ac0*/  ULDC UR5, c[0x0][0x638] ;  /* 0x00018e0000057ab9 */ /* 0x000fe20000000800 */
[----:B------:R-:W-:-:S03]  /*6ad0*/  LOP3.LUT R20, R20, UR4, RZ, 0xc0, !PT ;  /* 0x0000000414147c12 */ /* 0x000fc6000f8ec0ff */
[----:B------:R-:W-:Y:S02]  /*6ae0*/  IMAD.MOV R8, RZ, RZ, -R7 ;  /* 0x000000ffff087224 */ /* 0x000fe400078e0a07 */
[----:B------:R-:W-:Y:S02]  /*6af0*/  IMAD R7, R7, UR18, R6 ;  /* 0x0000001207077c24 */ /* 0x000fe4000f8e0206 */
[----:B------:R-:W-:Y:S01]  /*6b00*/  IMAD R19, R8, UR5, R19 ;  /* 0x0000000508137c24 */ /* 0x000fe2000f8e0213 */
[----:B------:R-:W-:Y:S01]  /*6b10*/  ULDC UR5, c[0x0][0x600] ;  /* 0x0001800000057ab9 */ /* 0x000fe20000000800 */
[----:B------:R-:W-:Y:S02]  /*6b20*/  IMAD R18, R7, UR6, R18 ;  /* 0x0000000607127c24 */ /* 0x000fe4000f8e0212 */
[----:B------:R-:W-:Y:S02]  /*6b30*/  IMAD R19, R19, UR5, R20 ;  /* 0x0000000513137c24 */ /* 0x000fe4000f8e0214 */
[----:B------:R-:W-:-:S03]  /*6b40*/  IMAD.MOV.U32 R7, RZ, RZ, 0x1 ;  /* 0x00000001ff077424 */ /* 0x000fc600078e00ff */
[----:B------:R-:W-:Y:S02]  /*6b50*/  SEL R6, R19, R18, !P4 ;  /* 0x0000001213067207 */ /* 0x000fe40006000000 */
[----:B------:R-:W-:-:S07]  /*6b60*/  SEL R18, R18, R19, !P4 ;  /* 0x0000001312127207 */ /* 0x000fce0006000000 */
.L_x_120:
[----:B------:R-:W-:Y:S05]  /*6b70*/  BSYNC B1 ;  /* 0x0000000000017941 */ /* 0x000fea0003800000 */
.L_x_119:
[----:B------:R-:W-:-:S13]  /*6b80*/  LOP3.LUT P0, RZ, R7, 0xff, RZ, 0xc0, !PT ;  /* 0x000000ff07ff7812 */ /* 0x000fda000780c0ff */
[----:B------:R-:W-:Y:S05]  /*6b90*/  @P0 BRA `(.L_x_123) ;  /* 0xfffffff400400947 */ /* 0x000fea000383ffff */
[----:B------:R-:W-:Y:S05]  /*6ba0*/  BSYNC B0 ;  /* 0x0000000000007941 */ /* 0x000fea0003800000 */
.L_x_112:
[----:B------:R-:W-:-:S03]  /*6bb0*/  UMOV UR5, 0xffffffff ;  /* 0xffffffff00057882 */ /* 0x000fc60000000000 */
[----:B------:R-:W-:Y:S05]  /*6bc0*/  BRA.DIV UR5, `(.L_x_124) ;  /* 0x0000001605c07947 */ /* 0x000fea000b800000 */
[----:B------:R-:W-:-:S13]  /*6bd0*/  ELECT P0, URZ, PT ;  /* 0x00000000003f782f */ /* 0x000fda0003800000 */
.L_x_171:
[----:B------:R-:W-:Y:S04]  /*6be0*/  BSSY B0, `(.L_x_125) ;  /* 0x0000154000007945 */ /* 0x000fe80003800000 */
[----:B------:R-:W-:Y:S05]  /*6bf0*/  @!P0 BRA `(.L_x_126) ;  /* 0x0000001400488947 */ /* 0x000fea0003800000 */
[----:B------:R-:W-:-:S04]  /*6c00*/  LOP3.LUT R2, R2, 0x2, RZ, 0xfc, !PT ;  /* 0x0000000202027812 */ /* 0x000fc800078efcff */
[----:B------:R-:W-:-:S13]  /*6c10*/  ISETP.NE.AND P0, PT, R2, 0x3, PT ;  /* 0x000000030200780c */ /* 0x000fda0003f05270 */
[----:B------:R-:W-:Y:S05]  /*6c20*/  @!P0 BRA `(.L_x_127) ;  /* 0x0000000000048947 */ /* 0x000fea0003800000 */
[----:B------:R-:W-:Y:S01]  /*6c30*/  BPT.TRAP 0x1 ;  /* 0x000000040000795c */ /* 0x000fe20000300000 */
.L_x_127:
[----:B------:R-:W0:Y:S01]  /*6c40*/  S2R R5, SR_CgaCtaId ;  /* 0x0000000000057919 */ /* 0x000e220000008800 */
[----:B------:R-:W-:Y:S02]  /*6c50*/  MOV R0, 0x400 ;  /* 0x0000040000007802 */ /* 0x000fe40000000f00 */
[----:B------:R-:W-:Y:S02]  /*6c60*/  SHF.L.U32 R4, R3, 0x1f, RZ ;  /* 0x0000001f03047819 */ /* 0x000fe400000006ff */
[----:B0-----:R-:W-:-:S05]  /*6c70*/  LEA R0, R5, R0, 0x18 ;  /* 0x0000000005007211 */ /* 0x001fca00078ec0ff */
[----:B------:R-:W-:-:S04]  /*6c80*/  VIADD R0, R0, 0x128 ;  /* 0x0000012800007836 */ /* 0x000fc80000000000 */
[C---:B------:R-:W-:Y:S02]  /*6c90*/  IMAD R7, R15.reuse, 0x8, R0 ;  /* 0x000000080f077824 */ /* 0x040fe400078e0200 */
[----:B------:R-:W-:Y:S02]  /*6ca0*/  VIADD R15, R15, 0x1 ;  /* 0x000000010f0f7836 */ /* 0x000fe40000000000 */
[----:B------:R-:W0:Y:S03]  /*6cb0*/  SYNCS.PHASECHK.TRANS64.TRYWAIT P0, [R7+URZ], R4 ;  /* 0x00000004070075a7 */ /* 0x000e26000800017f */
[----:B------:R-:W-:-:S04]  /*6cc0*/  ISETP.NE.AND P1, PT, R15, 0x25, PT ;  /* 0x000000250f00780c */ /* 0x000fc80003f25270 */
[----:B------:R-:W-:Y:S02]  /*6cd0*/  SEL R2, RZ, 0x1, P1 ;  /* 0x00000001ff027807 */ /* 0x000fe40000800000 */
[----:B------:R-:W-:Y:S02]  /*6ce0*/  SEL R15, R15, RZ, P1 ;  /* 0x000000ff0f0f7207 */ /* 0x000fe40000800000 */
[----:B------:R-:W-:-:S03]  /*6cf0*/  LOP3.LUT R6, R3, R2, RZ, 0x3c, !PT ;  /* 0x0000000203067212 */ /* 0x000fc600078e3cff */
[----:B------:R-:W-:Y:S01]  /*6d00*/  IMAD R8, R15, 0x8, R0 ;  /* 0x000000080f087824 */ /* 0x000fe200078e0200 */
[----:B------:R-:W-:Y:S01]  /*6d10*/  SHF.L.U32 R5, R6, 0x1f, RZ ;  /* 0x0000001f06057819 */ /* 0x000fe200000006ff */
[----:B0-----:R-:W-:Y:S06]  /*6d20*/  @!P0 BRA `(.L_x_128) ;  /* 0x0000001400888947 */ /* 0x001fec0003800000 */
.L_x_172:
[----:B------:R-:W1:Y:S01]  /*6d30*/  SYNCS.PHASECHK.TRANS64.TRYWAIT P0, [R8+URZ], R5 ;  /* 0x00000005080075a7 */ /* 0x000e62000800017f */
[----:B------:R-:W-:-:S05]  /*6d40*/  VIADD R2, R15, 0x1 ;  /* 0x000000010f027836 */ /* 0x000fca0000000000 */
[----:B------:R-:W-:-:S04]  /*6d50*/  ISETP.NE.AND P1, PT, R2, 0x25, PT ;  /* 0x000000250200780c */ /* 0x000fc80003f25270 */
[----:B------:R-:W-:Y:S02]  /*6d60*/  SEL R3, RZ, 0x1, P1 ;  /* 0x00000001ff037807 */ /* 0x000fe40000800000 */
[----:B0-----:R-:W-:Y:S02]  /*6d70*/  SEL R7, R2, RZ, P1 ;  /* 0x000000ff02077207 */ /* 0x001fe40000800000 */
[----:B------:R-:W-:-:S03]  /*6d80*/  LOP3.LUT R6, R6, R3, RZ, 0x3c, !PT ;  /* 0x0000000306067212 */ /* 0x000fc600078e3cff */
[----:B------:R-:W-:Y:S01]  /*6d90*/  IMAD R9, R7, 0x8, R0 ;  /* 0x0000000807097824 */ /* 0x000fe200078e0200 */
[----:B------:R-:W-:Y:S01]  /*6da0*/  SHF.L.U32 R4, R6, 0x1f, RZ ;  /* 0x0000001f06047819 */ /* 0x000fe200000006ff */
[----:B-1----:R-:W-:Y:S06]  /*6db0*/  @!P0 BRA `(.L_x_129) ;  /* 0x0000001400788947 */ /* 0x002fec0003800000 */
.L_x_173:
[----:B------:R-:W1:Y:S01]  /*6dc0*/  SYNCS.PHASECHK.TRANS64.TRYWAIT P0, [R9+URZ], R4 ;  /* 0x00000004090075a7 */ /* 0x000e62000800017f */
[----:B------:R-:W-:-:S05]  /*6dd0*/  VIADD R2, R7, 0x1 ;  /* 0x0000000107027836 */ /* 0x000fca0000000000 */
[----:B------:R-:W-:-:S04]  /*6de0*/  ISETP.NE.AND P1, PT, R2, 0x25, PT ;  /* 0x000000250200780c */ /* 0x000fc80003f25270 */
[----:B------:R-:W-:Y:S02]  /*6df0*/  SEL R3, RZ, 0x1, P1 ;  /* 0x00000001ff037807 */ /* 0x000fe40000800000 */
[----:B------:R-:W-:Y:S02]  /*6e00*/  SEL R7, R2, RZ, P1 ;  /* 0x000000ff02077207 */ /* 0x000fe40000800000 */
[----:B------:R-:W-:-:S03]  /*6e10*/  LOP3.LUT R6, R6, R3, RZ, 0x3c, !PT ;  /* 0x0000000306067212 */ /* 0x000fc600078e3cff */
[----:B0-----:R-:W-:Y:S01]  /*6e20*/  IMAD R8, R7, 0x8, R0 ;  /* 0x0000000807087824 */ /* 0x001fe200078e0200 */
[----:B------:R-:W-:Y:S01]  /*6e30*/  SHF.L.U32 R5, R6, 0x1f, RZ ;  /* 0x0000001f06057819 */ /* 0x000fe200000006ff */
[----:B-1----:R-:W-:Y:S06]  /*6e40*/  @!P0 BRA `(.L_x_130) ;  /* 0x0000001400688947 */ /* 0x002fec0003800000 */
.L_x_174:
        /* <DEDUP_REMOVED lines=9> */
.L_x_175:
        /* <DEDUP_REMOVED lines=9> */
.L_x_176:
        /* <DEDUP_REMOVED lines=9> */
.L_x_177:
        /* <DEDUP_REMOVED lines=9> */
.L_x_178:
        /* <DEDUP_REMOVED lines=9> */
.L_x_179:
        /* <DEDUP_REMOVED lines=9> */
.L_x_180:
        /* <DEDUP_REMOVED lines=9> */
.L_x_181:
        /* <DEDUP_REMOVED lines=9> */
.L_x_182:
        /* <DEDUP_REMOVED lines=9> */
.L_x_183:
        /* <DEDUP_REMOVED lines=9> */
.L_x_184:
        /* <DEDUP_REMOVED lines=9> */
.L_x_185:
        /* <DEDUP_REMOVED lines=9> */
.L_x_186:
        /* <DEDUP_REMOVED lines=9> */
.L_x_187:
        /* <DEDUP_REMOVED lines=9> */
.L_x_188:
        /* <DEDUP_REMOVED lines=9> */
.L_x_189:
        /* <DEDUP_REMOVED lines=9> */
.L_x_190:
        /* <DEDUP_REMOVED lines=9> */
.L_x_191:
        /* <DEDUP_REMOVED lines=9> */
.L_x_192:
        /* <DEDUP_REMOVED lines=9> */
.L_x_193:
        /* <DEDUP_REMOVED lines=9> */
.L_x_194:
        /* <DEDUP_REMOVED lines=9> */
.L_x_195:
        /* <DEDUP_REMOVED lines=9> */
.L_x_196:
        /* <DEDUP_REMOVED lines=9> */
.L_x_197:
        /* <DEDUP_REMOVED lines=9> */
.L_x_198:
        /* <DEDUP_REMOVED lines=9> */
.L_x_199:
        /* <DEDUP_REMOVED lines=9> */
.L_x_200:
        /* <DEDUP_REMOVED lines=9> */
.L_x_201:
        /* <DEDUP_REMOVED lines=9> */
.L_x_202:
        /* <DEDUP_REMOVED lines=9> */
.L_x_203:
        /* <DEDUP_REMOVED lines=9> */
.L_x_204:
        /* <DEDUP_REMOVED lines=9> */
.L_x_205:
[----:B------:R-:W1:Y:S01]  /*7fc0*/  SYNCS.PHASECHK.TRANS64.TRYWAIT P0, [R9+URZ], R4 ;  /* 0x00000004090075a7 */ /* 0x000e62000800017f */
[----:B------:R-:W-:-:S05]  /*7fd0*/  VIADD R2, R7, 0x1 ;  /* 0x0000000107027836 */ /* 0x000fca0000000000 */
[----:B------:R-:W-:-:S04]  /*7fe0*/  ISETP.NE.AND P1, PT, R2, 0x25, PT ;  /* 0x000000250200780c */ /* 0x000fc80003f25270 */
[----:B------:R-:W-:Y:S02]  /*7ff0*/  SEL R3, RZ, 0x1, P1 ;  /* 0x00000001ff037807 */ /* 0x000fe40000800000 */
[----:B------:R-:W-:Y:S02]  /*8000*/  SEL R7, R2, RZ, P1 ;  /* 0x000000ff02077207 */ /* 0x000fe40000800000 */
[----:B------:R-:W-:-:S03]  /*8010*/  LOP3.LUT R11, R6, R3, RZ, 0x3c, !PT ;  /* 0x00000003060b7212 */ /* 0x000fc600078e3cff */
[----:B------:R-:W-:Y:S01]  /*8020*/  IMAD R6, R7, 0x8, R0 ;  /* 0x0000000807067824 */ /* 0x000fe200078e0200 */
[----:B0-----:R-:W-:Y:S01]  /*8030*/  SHF.L.U32 R5, R11, 0x1f, RZ ;  /* 0x0000001f0b057819 */ /* 0x001fe200000006ff */
[----:B-1----:R-:W-:Y:S06]  /*8040*/  @!P0 BRA `(.L_x_162) ;  /* 0x0000000c00688947 */ /* 0x002fec0003800000 */
.L_x_206:
[----:B------:R-:W1:Y:S01]  /*8050*/  SYNCS.PHASECHK.TRANS64.TRYWAIT P0, [R6+URZ], R5 ;  /* 0x00000005060075a7 */ /* 0x000e62000800017f */
[----:B------:R-:W-:-:S05]  /*8060*/  VIADD R2, R7, 0x1 ;  /* 0x0000000107027836 */ /* 0x000fca0000000000 */
[----:B------:R-:W-:-:S04]  /*8070*/  ISETP.NE.AND P1, PT, R2, 0x25, PT ;  /* 0x000000250200780c */ /* 0x000fc80003f25270 */
[----:B0-----:R-:W-:Y:S02]  /*8080*/  SEL R4, RZ, 0x1, P1 ;  /* 0x00000001ff047807 */ /* 0x001fe40000800000 */
[----:B------:R-:W-:Y:S02]  /*8090*/  SEL R3, R2, RZ, P1 ;  /* 0x000000ff02037207 */ /* 0x000fe40000800000 */
[----:B------:R-:W-:Y:S01]  /*80a0*/  LOP3.LUT R4, R11, R4, RZ, 0x3c, !PT ;  /* 0x000000040b047212 */ /* 0x000fe200078e3cff */
[----:B-1----:R-:W-:Y:S06]  /*80b0*/  @!P0 BRA `(.L_x_163) ;  /* 0x0000000c00608947 */ /* 0x002fec0003800000 */
.L_x_207:
[----:B------:R-:W-:Y:S01]  /*80c0*/  IMAD R3, R3, 0x8, R0 ;  /* 0x0000000803037824 */ /* 0x000fe200078e0200 */
[----:B------:R-:W-:-:S07]  /*80d0*/  SHF.L.U32 R0, R4, 0x1f, RZ ;  /* 0x0000001f04007819 */ /* 0x000fce00000006ff */
.L_x_164:
[----:B-1----:R1:W2:Y:S02]  /*80e0*/  SYNCS.PHASECHK.TRANS64.TRYWAIT P0, [R3+URZ], R0 ;  /* 0x00000000030075a7 */ /* 0x0022a4000800017f */
[----:B--2---:R-:W-:Y:S05]  /*80f0*/  @!P0 NANOSLEEP.SYNCS 0x989680 ;  /* 0x009896800000895d */ /* 0x004fea0003900000 */
[----:B------:R-:W2:Y:S02]  /*8100*/  @!P0 SYNCS.PHASECHK.TRANS64 P0, [R3+URZ], R0 ;  /* 0x00000000030085a7 */ /* 0x000ea4000800007f */
[----:B--2---:R-:W-:Y:S05]  /*8110*/  @!P0 BRA `(.L_x_164) ;  /* 0xfffffffc00f08947 */ /* 0x004fea000383ffff */
.L_x_126:
[----:B------:R-:W-:Y:S05]  /*8120*/  BSYNC B0 ;  /* 0x0000000000007941 */ /* 0x000fea0003800000 */
.L_x_125:
[----:B------:R-:W-:Y:S05]  /*8130*/  EXIT ;  /* 0x000000000000794d */ /* 0x000fea0003800000 */
.L_x_22:
[----:B-1----:R-:W-:-:S04]  /*8140*/  IMAD.U32 R9, RZ, RZ, UR6 ;  /* 0x00000006ff097e24 */ /* 0x002fc8000f8e00ff */
[----:B------:R1:W3:Y:S03]  /*8150*/  SYNCS.PHASECHK.TRANS64.TRYWAIT P0, [R9+URZ], R8 ;  /* 0x00000008090075a7 */ /* 0x0002e6000800017f */
[----:B---3--:R-:W-:Y:S05]  /*8160*/  @!P0 NANOSLEEP.SYNCS 0x989680 ;  /* 0x009896800000895d */ /* 0x008fea0003900000 */
[----:B------:R-:W3:Y:S02]  /*8170*/  @!P0 SYNCS.PHASECHK.TRANS64 P0, [R9+URZ], R8 ;  /* 0x00000008090085a7 */ /* 0x000ee4000800007f */
[----:B---3--:R-:W-:Y:S05]  /*8180*/  @!P0 BRA `(.L_x_22) ;  /* 0xfffffffc00ec8947 */ /* 0x008fea000383ffff */
[----:B------:R-:W-:Y:S05]  /*8190*/  BRA `(.L_x_21) ;  /* 0xffffff98002c7947 */ /* 0x000fea000383ffff */
.L_x_28:
[----:B-1----:R-:W-:-:S04]  /*81a0*/  IMAD.U32 R11, RZ, RZ, UR12 ;  /* 0x0000000cff0b7e24 */ /* 0x002fc8000f8e00ff */
[----:B------:R1:W3:Y:S03]  /*81b0*/  SYNCS.PHASECHK.TRANS64.TRYWAIT P0, [R11+URZ], R10 ;  /* 0x0000000a0b0075a7 */ /* 0x0002e6000800017f */
[----:B---3--:R-:W-:Y:S05]  /*81c0*/  @!P0 NANOSLEEP.SYNCS 0x989680 ;  /* 0x009896800000895d */ /* 0x008fea0003900000 */
[----:B------:R-:W3:Y:S02]  /*81d0*/  @!P0 SYNCS.PHASECHK.TRANS64 P0, [R11+URZ], R10 ;  /* 0x0000000a0b0085a7 */ /* 0x000ee4000800007f */
[----:B---3--:R-:W-:Y:S05]  /*81e0*/  @!P0 BRA `(.L_x_28) ;  /* 0xfffffffc00ec8947 */ /* 0x008fea000383ffff */
[----:B------:R-:W-:Y:S05]  /*81f0*/  BRA `(.L_x_27) ;  /* 0xffffff9c00a07947 */ /* 0x000fea000383ffff */
.L_x_113:
[----:B------:R-:W-:Y:S01]  /*8200*/  BSSY B1, `(.L_x_165) ;  /* 0x0000006000017945 */ /* 0x000fe20003800000 */
[----:B------:R-:W-:-:S07]  /*8210*/  IMAD.MOV.U32 R7, RZ, RZ, -0x1 ;  /* 0xffffffffff077424 */ /* 0x000fce00078e00ff */
[----:B------:R-:W-:Y:S05]  /*8220*/  WARPSYNC.COLLECTIVE R7, `(.L_x_166) ;  /* 0x00000000070c7348 */ /* 0x000fea0003c00000 */
[----:B------:R-:W-:Y:S02]  /*8230*/  ELECT P0, UR62, PT ;  /* 0x00000000003e782f */ /* 0x000fe40003800000 */
[----:B------:R-:W-:Y:S01]  /*8240*/  MOV R7, UR62 ;  /* 0x0000003e00077c02 */ /* 0x000fe20008000f00 */
[----:B------:R-:W-:Y:S10]  /*8250*/  ENDCOLLECTIVE ;  /* 0x000000000000791b */ /* 0x000ff40003800000 */
.L_x_166:
[----:B------:R-:W-:Y:S05]  /*8260*/  BSYNC B1 ;  /* 0x0000000000017941 */ /* 0x000fea0003800000 */
.L_x_165:
[----:B------:R-:W-:Y:S05]  /*8270*/  BRA `(.L_x_167) ;  /* 0xffffffdc00947947 */ /* 0x000fea000383ffff */
.L_x_116:
[----:B0-----:R0:W1:Y:S02]  /*8280*/  SYNCS.PHASECHK.TRANS64.TRYWAIT P0, [R21+URZ+0x128], R8 ;  /* 0x00012808150075a7 */ /* 0x001064000800017f */
[----:B-1----:R-:W-:Y:S05]  /*8290*/  @!P0 NANOSLEEP.SYNCS 0x989680 ;  /* 0x009896800000895d */ /* 0x002fea0003900000 */
[----:B------:R-:W1:Y:S02]  /*82a0*/  @!P0 SYNCS.PHASECHK.TRANS64 P0, [R21+URZ+0x128], R8 ;  /* 0x00012808150085a7 */ /* 0x000e64000800007f */
[----:B-1----:R-:W-:Y:S05]  /*82b0*/  @!P0 BRA `(.L_x_116) ;  /* 0xfffffffc00f08947 */ /* 0x002fea000383ffff */
[----:B------:R-:W-:Y:S05]  /*82c0*/  BRA `(.L_x_168) ;  /* 0xffffffdc00cc7947 */ /* 0x000fea000383ffff */
.L_x_124:
[----:B------:R-:W-:Y:S01]  /*82d0*/  BSSY B0, `(.L_x_169) ;  /* 0x0000006000007945 */ /* 0x000fe20003800000 */
[----:B------:R-:W-:-:S07]  /*82e0*/  IMAD.MOV.U32 R7, RZ, RZ, -0x1 ;  /* 0xffffffffff077424 */ /* 0x000fce00078e00ff */
[----:B------:R-:W-:Y:S05]  /*82f0*/  WARPSYNC.COLLECTIVE R7, `(.L_x_170) ;  /* 0x00000000070c7348 */ /* 0x000fea0003c00000 */
[----:B------:R-:W-:Y:S02]  /*8300*/  ELECT P0, UR62, PT ;  /* 0x00000000003e782f */ /* 0x000fe40003800000 */
[----:B------:R-:W-:Y:S01]  /*8310*/  MOV R7, UR62 ;  /* 0x0000003e00077c02 */ /* 0x000fe20008000f00 */
[----:B------:R-:W-:Y:S10]  /*8320*/  ENDCOLLECTIVE ;  /* 0x000000000000791b */ /* 0x000ff40003800000 */
.L_x_170:
[----:B------:R-:W-:Y:S05]  /*8330*/  BSYNC B0 ;  /* 0x0000000000007941 */ /* 0x000fea0003800000 */
.L_x_169:
[----:B------:R-:W-:Y:S05]  /*8340*/  BRA `(.L_x_171) ;  /* 0xffffffe800247947 */ /* 0x000fea000383ffff */
.L_x_128:
[----:B0-----:R0:W1:Y:S02]  /*8350*/  SYNCS.PHASECHK.TRANS64.TRYWAIT P0, [R7+URZ], R4 ;  /* 0x00000004070075a7 */ /* 0x001064000800017f */
[----:B-1----:R-:W-:Y:S05]  /*8360*/  @!P0 NANOSLEEP.SYNCS 0x989680 ;  /* 0x009896800000895d */ /* 0x002fea0003900000 */
[----:B------:R-:W1:Y:S02]  /*8370*/  @!P0 SYNCS.PHASECHK.TRANS64 P0, [R7+URZ], R4 ;  /* 0x00000004070085a7 */ /* 0x000e64000800007f */
[----:B-1----:R-:W-:Y:S05]  /*8380*/  @!P0 BRA `(.L_x_128) ;  /* 0xfffffffc00f08947 */ /* 0x002fea000383ffff */
[----:B------:R-:W-:Y:S05]  /*8390*/  BRA `(.L_x_172) ;  /* 0xffffffe800647947 */ /* 0x000fea000383ffff */
.L_x_129:
[----:B0-----:R0:W1:Y:S02]  /*83a0*/  SYNCS.PHASECHK.TRANS64.TRYWAIT P0, [R8+URZ], R5 ;  /* 0x00000005080075a7 */ /* 0x001064000800017f */
[----:B-1----:R-:W-:Y:S05]  /*83b0*/  @!P0 NANOSLEEP.SYNCS 0x989680 ;  /* 0x009896800000895d */ /* 0x002fea0003900000 */
[----:B------:R-:W1:Y:S02]  /*83c0*/  @!P0 SYNCS.PHASECHK.TRANS64 P0, [R8+URZ], R5 ;  /* 0x00000005080085a7 */ /* 0x000e64000800007f */
[----:B-1----:R-:W-:Y:S05]  /*83d0*/  @!P0 BRA `(.L_x_129) ;  /* 0xfffffffc00f08947 */ /* 0x002fea000383ffff */
[----:B------:R-:W-:Y:S05]  /*83e0*/  BRA `(.L_x_173) ;  /* 0xffffffe800747947 */ /* 0x000fea000383ffff */
.L_x_130:
[----:B0-----:R0:W1:Y:S02]  /*83f0*/  SYNCS.PHASECHK.TRANS64.TRYWAIT P0, [R9+URZ], R4 ;  /* 0x00000004090075a7 */ /* 0x001064000800017f */
[----:B-1----:R-:W-:Y:S05]  /*8400*/  @!P0 NANOSLEEP.SYNCS 0x989680 ;  /* 0x009896800000895d */ /* 0x002fea0003900000 */
[----:B------:R-:W1:Y:S02]  /*8410*/  @!P0 SYNCS.PHASECHK.TRANS64 P0, [R9+URZ], R4 ;  /* 0x00000004090085a7 */ /* 0x000e64000800007f */
[----:B-1----:R-:W-:Y:S05]  /*8420*/  @!P0 BRA `(.L_x_130) ;  /* 0xfffffffc00f08947 */ /* 0x002fea000383ffff */
[----:B------:R-:W-:Y:S05]  /*8430*/  BRA `(.L_x_174) ;  /* 0xffffffe800847947 */ /* 0x000fea000383ffff */
.L_x_131:
[----:B0-----:R0:W1:Y:S02]  /*8440*/  SYNCS.PHASECHK.TRANS64.TRYWAIT P0, [R8+URZ], R5 ;  /* 0x00000005080075a7 */ /* 0x001064000800017f */
[----:B-1----:R-:W-:Y:S05]  /*8450*/  @!P0 NANOSLEEP.SYNCS 0x989680 ;  /* 0x009896800000895d */ /* 0x002fea0003900000 */
[----:B------:R-:W1:Y:S02]  /*8460*/  @!P0 SYNCS.PHASECHK.TRANS64 P0, [R8+URZ], R5 ;  /* 0x00000005080085a7 */ /* 0x000e64000800007f */
[----:B-1----:R-:W-:Y:S05]  /*8470*/  @!P0 BRA `(.L_x_131) ;  /* 0xfffffffc00f08947 */ /* 0x002fea000383ffff */
[----:B------:R-:W-:Y:S05]  /*8480*/  BRA `(.L_x_175) ;  /* 0xffffffe800947947 */ /* 0x000fea000383ffff */
.L_x_132:
[----:B0-----:R0:W1:Y:S02]  /*8490*/  SYNCS.PHASECHK.TRANS64.TRYWAIT P0, [R9+URZ], R4 ;  /* 0x00000004090075a7 */ /* 0x001064000800017f */
[----:B-1----:R-:W-:Y:S05]  /*84a0*/  @!P0 NANOSLEEP.SYNCS 0x989680 ;  /* 0x009896800000895d */ /* 0x002fea0003900000 */
[----:B------:R-:W1:Y:S02]  /*84b0*/  @!P0 SYNCS.PHASECHK.TRANS64 P0, [R9+URZ], R4 ;  /* 0x00000004090085a7 */ /* 0x000e64000800007f */
[----:B-1----:R-:W-:Y:S05]  /*84c0*/  @!P0 BRA `(.L_x_132) ;  /* 0xfffffffc00f08947 */ /* 0x002fea000383ffff */
[----:B------:R-:W-:Y:S05]  /*84d0*/  BRA `(.L_x_176) ;  /* 0xffffffe800a47947 */ /* 0x000fea000383ffff */
.L_x_133:
[----:B0-----:R0:W1:Y:S02]  /*84e0*/  SYNCS.PHASECHK.TRANS64.TRYWAIT P0, [R8+URZ], R5 ;  /* 0x00000005080075a7 */ /* 0x001064000800017f */
[----:B-1----:R-:W-:Y:S05]  /*84f0*/  @!P0 NANOSLEEP.SYNCS 0x989680 ;  /* 0x009896800000895d */ /* 0x002fea0003900000 */
[----:B------:R-:W1:Y:S02]  /*8500*/  @!P0 SYNCS.PHASECHK.TRANS64 P0, [R8+URZ], R5 ;  /* 0x00000005080085a7 */ /* 0x000e64000800007f */
[----:B-1----:R-:W-:Y:S05]  /*8510*/  @!P0 BRA `(.L_x_133) ;  /* 0xfffffffc00f08947 */ /* 0x002fea000383ffff */
[----:B------:R-:W-:Y:S05]  /*8520*/  BRA `(.L_x_177) ;  /* 0xffffffe800b47947 */ /* 0x000fea000383ffff */
.L_x_134:
[----:B0-----:R0:W1:Y:S02]  /*8530*/  SYNCS.PHASECHK.TRANS64.TRYWAIT P0, [R9+URZ], R4 ;  /* 0x00000004090075a7 */ /* 0x001064000800017f */
[----:B-1----:R-:W-:Y:S05]  /*8540*/  @!P0 NANOSLEEP.SYNCS 0x989680 ;  /* 0x009896800000895d */ /* 0x002fea0003900000 */
[----:B------:R-:W1:Y:S02]  /*8550*/  @!P0 SYNCS.PHASECHK.TRANS64 P0, [R9+URZ], R4 ;  /* 0x00000004090085a7 */ /* 0x000e64000800007f */
[----:B-1----:R-:W-:Y:S05]  /*8560*/  @!P0 BRA `(.L_x_134) ;  /* 0xfffffffc00f08947 */ /* 0x002fea000383ffff */
[----:B------:R-:W-:Y:S05]  /*8570*/  BRA `(.L_x_178) ;  /* 0xffffffe800c47947 */ /* 0x000fea000383ffff */
.L_x_135:
[----:B0-----:R0:W1:Y:S02]  /*8580*/  SYNCS.PHASECHK.TRANS64.TRYWAIT P0, [R8+URZ], R5 ;  /* 0x00000005080075a7 */ /* 0x001064000800017f */
[----:B-1----:R-:W-:Y:S05]  /*8590*/  @!P0 NANOSLEEP.SYNCS 0x989680 ;  /* 0x009896800000895d */ /* 0x002fea0003900000 */
[----:B------:R-:W1:Y:S02]  /*85a0*/  @!P0 SYNCS.PHASECHK.TRANS64 P0, [R8+URZ], R5 ;  /* 0x00000005080085a7 */ /* 0x000e64000800007f */
[----:B-1----:R-:W-:Y:S05]  /*85b0*/  @!P0 BRA `(.L_x_135) ;  /* 0xfffffffc00f08947 */ /* 0x002fea000383ffff */
[----:B------:R-:W-:Y:S05]  /*85c0*/  BRA `(.L_x_179) ;  /* 0xffffffe800d47947 */ /* 0x000fea000383ffff */
.L_x_136:
[----:B0-----:R0:W1:Y:S02]  /*85d0*/  SYNCS.PHASECHK.TRANS64.TRYWAIT P0, [R9+URZ], R4 ;  /* 0x00000004090075a7 */ /* 0x001064000800017f */
[----:B-1----:R-:W-:Y:S05]  /*85e0*/  @!P0 NANOSLEEP.SYNCS 0x989680 ;  /* 0x009896800000895d */ /* 0x002fea0003900000 */
[----:B------:R-:W1:Y:S02]  /*85f0*/  @!P0 SYNCS.PHASECHK.TRANS64 P0, [R9+URZ], R4 ;  /* 0x00000004090085a7 */ /* 0x000e64000800007f */
[----:B-1----:R-:W-:Y:S05]  /*8600*/  @!P0 BRA `(.L_x_136) ;  /* 0xfffffffc00f08947 */ /* 0x002fea000383ffff */
[----:B------:R-:W-:Y:S05]  /*8610*/  BRA `(.L_x_180) ;  /* 0xffffffe800e47947 */ /* 0x000fea000383ffff */
.L_x_137:
[----:B0-----:R0:W1:Y:S02]  /*8620*/  SYNCS.PHASECHK.TRANS64.TRYWAIT P0, [R8+URZ], R5 ;  /* 0x00000005080075a7 */ /* 0x001064000800017f */
[----:B-1----:R-:W-:Y:S05]  /*8630*/  @!P0 NANOSLEEP.SYNCS 0x989680 ;  /* 0x009896800000895d */ /* 0x002fea0003900000 */
[----:B------:R-:W1:Y:S02]  /*8640*/  @!P0 SYNCS.PHASECHK.TRANS64 P0, [R8+URZ], R5 ;  /* 0x00000005080085a7 */ /* 0x000e64000800007f */
[----:B-1----:R-:W-:Y:S05]  /*8650*/  @!P0 BRA `(.L_x_137) ;  /* 0xfffffffc00f08947 */ /* 0x002fea000383ffff */
[----:B------:R-:W-:Y:S05]  /*8660*/  BRA `(.L_x_181) ;  /* 0xffffffe800f47947 */ /* 0x000fea000383ffff */
.L_x_138:
[----:B0-----:R0:W1:Y:S02]  /*8670*/  SYNCS.PHASECHK.TRANS64.TRYWAIT P0, [R9+URZ], R4 ;  /* 0x00000004090075a7 */ /* 0x001064000800017f */
[----:B-1----:R-:W-:Y:S05]  /*8680*/  @!P0 NANOSLEEP.SYNCS 0x989680 ;  /* 0x009896800000895d */ /* 0x002fea0003900000 */
[----:B------:R-:W1:Y:S02]  /*8690*/  @!P0 SYNCS.PHASECHK.TRANS64 P0, [R9+URZ], R4 ;  /* 0x00000004090085a7 */ /* 0x000e64000800007f */
[----:B-1----:R-:W-:Y:S05]  /*86a0*/  @!P0 BRA `(.L_x_138) ;  /* 0xfffffffc00f08947 */ /* 0x002fea000383ffff */
[----:B------:R-:W-:Y:S05]  /*86b0*/  BRA `(.L_x_182) ;  /* 0xffffffec00047947 */ /* 0x000fea000383ffff */
.L_x_139:
[----:B0-----:R0:W1:Y:S02]  /*86c0*/  SYNCS.PHASECHK.TRANS64.TRYWAIT P0, [R8+URZ], R5 ;  /* 0x00000005080075a7 */ /* 0x001064000800017f */
[----:B-1----:R-:W-:Y:S05]  /*86d0*/  @!P0 NANOSLEEP.SYNCS 0x989680 ;  /* 0x009896800000895d */ /* 0x002fea0003900000 */
[----:B------:R-:W1:Y:S02]  /*86e0*/  @!P0 SYNCS.PHASECHK.TRANS64 P0, [R8+URZ], R5 ;  /* 0x00000005080085a7 */ /* 0x000e64000800007f */
[----:B-1----:R-:W-:Y:S05]  /*86f0*/  @!P0 BRA `(.L_x_139) ;  /* 0xfffffffc00f08947 */ /* 0x002fea000383ffff */
[----:B------:R-:W-:Y:S05]  /*8700*/  BRA `(.L_x_183) ;  /* 0xffffffec00147947 */ /* 0x000fea000383ffff */
.L_x_140:
[----:B0-----:R0:W1:Y:S02]  /*8710*/  SYNCS.PHASECHK.TRANS64.TRYWAIT P0, [R9+URZ], R4 ;  /* 0x00000004090075a7 */ /* 0x001064000800017f */
[----:B-1----:R-:W-:Y:S05]  /*8720*/  @!P0 NANOSLEEP.SYNCS 0x989680 ;  /* 0x009896800000895d */ /* 0x002fea0003900000 */
[----:B------:R-:W1:Y:S02]  /*8730*/  @!P0 SYNCS.PHASECHK.TRANS64 P0, [R9+URZ], R4 ;  /* 0x00000004090085a7 */ /* 0x000e64000800007f */
[----:B-1----:R-:W-:Y:S05]  /*8740*/  @!P0 BRA `(.L_x_140) ;  /* 0xfffffffc00f08947 */ /* 0x002fea000383ffff */
[----:B------:R-:W-:Y:S05]  /*8750*/  BRA `(.L_x_184) ;  /* 0xffffffec00247947 */ /* 0x000fea000383ffff */
.L_x_141:
[----:B0-----:R0:W1:Y:S02]  /*8760*/  SYNCS.PHASECHK.TRANS64.TRYWAIT P0, [R8+URZ], R5 ;  /* 0x00000005080075a7 */ /* 0x001064000800017f */
[----:B-1----:R-:W-:Y:S05]  /*8770*/  @!P0 NANOSLEEP.SYNCS 0x989680 ;  /* 0x009896800000895d */ /* 0x002fea0003900000 */
[----:B------:R-:W1:Y:S02]  /*8780*/  @!P0 SYNCS.PHASECHK.TRANS64 P0, [R8+URZ], R5 ;  /* 0x00000005080085a7 */ /* 0x000e64000800007f */
[----:B-1----:R-:W-:Y:S05]  /*8790*/  @!P0 BRA `(.L_x_141) ;  /* 0xfffffffc00f08947 */ /* 0x002fea000383ffff */
[----:B------:R-:W-:Y:S05]  /*87a0*/  BRA `(.L_x_185) ;  /* 0xffffffec00347947 */ /* 0x000fea000383ffff */
.L_x_142:
[----:B0-----:R0:W1:Y:S02]  /*87b0*/  SYNCS.PHASECHK.TRANS64.TRYWAIT P0, [R9+URZ], R4 ;  /* 0x00000004090075a7 */ /* 0x001064000800017f */
[----:B-1----:R-:W-:Y:S05]  /*87c0*/  @!P0 NANOSLEEP.SYNCS 0x989680 ;  /* 0x009896800000895d */ /* 0x002fea0003900000 */
[----:B------:R-:W1:Y:S02]  /*87d0*/  @!P0 SYNCS.PHASECHK.TRANS64 P0, [R9+URZ], R4 ;  /* 0x00000004090085a7 */ /* 0x000e64000800007f */
[----:B-1----:R-:W-:Y:S05]  /*87e0*/  @!P0 BRA `(.L_x_142) ;  /* 0xfffffffc00f08947 */ /* 0x002fea000383ffff */
[----:B------:R-:W-:Y:S05]  /*87f0*/  BRA `(.L_x_186) ;  /* 0xffffffec00447947 */ /* 0x000fea000383ffff */
.L_x_143:
[----:B0-----:R0:W1:Y:S02]  /*8800*/  SYNCS.PHASECHK.TRANS64.TRYWAIT P0, [R8+URZ], R5 ;  /* 0x00000005080075a7 */ /* 0x001064000800017f */
[----:B-1----:R-:W-:Y:S05]  /*8810*/  @!P0 NANOSLEEP.SYNCS 0x989680 ;  /* 0x009896800000895d */ /* 0x002fea0003900000 */
[----:B------:R-:W1:Y:S02]  /*8820*/  @!P0 SYNCS.PHASECHK.TRANS64 P0, [R8+URZ], R5 ;  /* 0x00000005080085a7 */ /* 0x000e64000800007f */
[----:B-1----:R-:W-:Y:S05]  /*8830*/  @!P0 BRA `(.L_x_143) ;  /* 0xfffffffc00f08947 */ /* 0x002fea000383ffff */
[----:B------:R-:W-:Y:S05]  /*8840*/  BRA `(.L_x_187) ;  /* 0xffffffec00547947 */ /* 0x000fea000383ffff */
.L_x_144:
[----:B0-----:R0:W1:Y:S02]  /*8850*/  SYNCS.PHASECHK.TRANS64.TRYWAIT P0, [R9+URZ], R4 ;  /* 0x00000004090075a7 */ /* 0x001064000800017f */
[----:B-1----:R-:W-:Y:S05]  /*8860*/  @!P0 NANOSLEEP.SYNCS 0x989680 ;  /* 0x009896800000895d */ /* 0x002fea0003900000 */
[----:B------:R-:W1:Y:S02]  /*8870*/  @!P0 SYNCS.PHASECHK.TRANS64 P0, [R9+URZ], R4 ;  /* 0x00000004090085a7 */ /* 0x000e64000800007f */
[----:B-1----:R-:W-:Y:S05]  /*8880*/  @!P0 BRA `(.L_x_144) ;  /* 0xfffffffc00f08947 */ /* 0x002fea000383ffff */
[----:B------:R-:W-:Y:S05]  /*8890*/  BRA `(.L_x_188) ;  /* 0xffffffec00647947 */ /* 0x000fea000383ffff */
.L_x_145:
[----:B0-----:R0:W1:Y:S02]  /*88a0*/  SYNCS.PHASECHK.TRANS64.TRYWAIT P0, [R8+URZ], R5 ;  /* 0x00000005080075a7 */ /* 0x001064000800017f */
[----:B-1----:R-:W-:Y:S05]  /*88b0*/  @!P0 NANOSLEEP.SYNCS 0x989680 ;  /* 0x009896800000895d */ /* 0x002fea0003900000 */
[----:B------:R-:W1:Y:S02]  /*88c0*/  @!P0 SYNCS.PHASECHK.TRANS64 P0, [R8+URZ], R5 ;  /* 0x00000005080085a7 */ /* 0x000e64000800007f */
[----:B-1----:R-:W-:Y:S05]  /*88d0*/  @!P0 BRA `(.L_x_145) ;  /* 0xfffffffc00f08947 */ /* 0x002fea000383ffff */
[----:B------:R-:W-:Y:S05]  /*88e0*/  BRA `(.L_x_189) ;  /* 0xffffffec00747947 */ /* 0x000fea000383ffff */
.L_x_146:
[----:B0-----:R0:W1:Y:S02]  /*88f0*/  SYNCS.PHASECHK.TRANS64.TRYWAIT P0, [R9+URZ], R4 ;  /* 0x00000004090075a7 */ /* 0x001064000800017f */
[----:B-1----:R-:W-:Y:S05]  /*8900*/  @!P0 NANOSLEEP.SYNCS 0x989680 ;  /* 0x009896800000895d */ /* 0x002fea0003900000 */
[----:B------:R-:W1:Y:S02]  /*8910*/  @!P0 SYNCS.PHASECHK.TRANS64 P0, [R9+URZ], R4 ;  /* 0x00000004090085a7 */ /* 0x000e64000800007f */
[----:B-1----:R-:W-:Y:S05]  /*8920*/  @!P0 BRA `(.L_x_146) ;  /* 0xfffffffc00f08947 */ /* 0x002fea000383ffff */
[----:B------:R-:W-:Y:S05]  /*8930*/  BRA `(.L_x_190) ;  /* 0xffffffec00847947 */ /* 0x000fea000383ffff */
.L_x_147:
[----:B0-----:R0:W1:Y:S02]  /*8940*/  SYNCS.PHASECHK.TRANS64.TRYWAIT P0, [R8+URZ], R5 ;  /* 0x00000005080075a7 */ /* 0x001064000800017f */
[----:B-1----:R-:W-:Y:S05]  /*8950*/  @!P0 NANOSLEEP.SYNCS 0x989680 ;  /* 0x009896800000895d */ /* 0x002fea0003900000 */
[----:B------:R-:W1:Y:S02]  /*8960*/  @!P0 SYNCS.PHASECHK.TRANS64 P0, [R8+URZ], R5 ;  /* 0x00000005080085a7 */ /* 0x000e64000800007f */
[----:B-1----:R-:W-:Y:S05]  /*8970*/  @!P0 BRA `(.L_x_147) ;  /* 0xfffffffc00f08947 */ /* 0x002fea000383ffff */
[----:B------:R-:W-:Y:S05]  /*8980*/  BRA `(.L_x_191) ;  /* 0xffffffec00947947 */ /* 0x000fea000383ffff */
.L_x_148:
[----:B0-----:R0:W1:Y:S02]  /*8990*/  SYNCS.PHASECHK.TRANS64.TRYWAIT P0, [R9+URZ], R4 ;  /* 0x00000004090075a7 */ /* 0x001064000800017f */
[----:B-1----:R-:W-:Y:S05]  /*89a0*/  @!P0 NANOSLEEP.SYNCS 0x989680 ;  /* 0x009896800000895d */ /* 0x002fea0003900000 */
[----:B------:R-:W1:Y:S02]  /*89b0*/  @!P0 SYNCS.PHASECHK.TRANS64 P0, [R9+URZ], R4 ;  /* 0x00000004090085a7 */ /* 0x000e64000800007f */
[----:B-1----:R-:W-:Y:S05]  /*89c0*/  @!P0 BRA `(.L_x_148) ;  /* 0xfffffffc00f08947 */ /* 0x002fea000383ffff */
[----:B------:R-:W-:Y:S05]  /*89d0*/  BRA `(.L_x_192) ;  /* 0xffffffec00a47947 */ /* 0x000fea000383ffff */
.L_x_149:
[----:B0-----:R0:W1:Y:S02]  /*89e0*/  SYNCS.PHASECHK.TRANS64.TRYWAIT P0, [R8+URZ], R5 ;  /* 0x00000005080075a7 */ /* 0x001064000800017f */
[----:B-1----:R-:W-:Y:S05]  /*89f0*/  @!P0 NANOSLEEP.SYNCS 0x989680 ;  /* 0x009896800000895d */ /* 0x002fea0003900000 */
[----:B------:R-:W1:Y:S02]  /*8a00*/  @!P0 SYNCS.PHASECHK.TRANS64 P0, [R8+URZ], R5 ;  /* 0x00000005080085a7 */ /* 0x000e64000800007f */
[----:B-1----:R-:W-:Y:S05]  /*8a10*/  @!P0 BRA `(.L_x_149) ;  /* 0xfffffffc00f08947 */ /* 0x002fea000383ffff */
[----:B------:R-:W-:Y:S05]  /*8a20*/  BRA `(.L_x_193) ;  /* 0xffffffec00b47947 */ /* 0x000fea000383ffff */
.L_x_150:
[----:B0-----:R0:W1:Y:S02]  /*8a30*/  SYNCS.PHASECHK.TRANS64.TRYWAIT P0, [R9+URZ], R4 ;  /* 0x00000004090075a7 */ /* 0x001064000800017f */
[----:B-1----:R-:W-:Y:S05]  /*8a40*/  @!P0 NANOSLEEP.SYNCS 0x989680 ;  /* 0x009896800000895d */ /* 0x002fea0003900000 */
[----:B------:R-:W1:Y:S02]  /*8a50*/  @!P0 SYNCS.PHASECHK.TRANS64 P0, [R9+URZ], R4 ;  /* 0x00000004090085a7 */ /* 0x000e64000800007f */
[----:B-1----:R-:W-:Y:S05]  /*8a60*/  @!P0 BRA `(.L_x_150) ;  /* 0xfffffffc00f08947 */ /* 0x002fea000383ffff */
[----:B------:R-:W-:Y:S05]  /*8a70*/  BRA `(.L_x_194) ;  /* 0xffffffec00c47947 */ /* 0x000fea000383ffff */
.L_x_151:
[----:B0-----:R0:W1:Y:S02]  /*8a80*/  SYNCS.PHASECHK.TRANS64.TRYWAIT P0, [R8+URZ], R5 ;  /* 0x00000005080075a7 */ /* 0x001064000800017f */
[----:B-1----:R-:W-:Y:S05]  /*8a90*/  @!P0 NANOSLEEP.SYNCS 0x989680 ;  /* 0x009896800000895d */ /* 0x002fea0003900000 */
[----:B------:R-:W1:Y:S02]  /*8aa0*/  @!P0 SYNCS.PHASECHK.TRANS64 P0, [R8+URZ], R5 ;  /* 0x00000005080085a7 */ /* 0x000e64000800007f */
[----:B-1----:R-:W-:Y:S05]  /*8ab0*/  @!P0 BRA `(.L_x_151) ;  /* 0xfffffffc00f08947 */ /* 0x002fea000383ffff */
[----:B------:R-:W-:Y:S05]  /*8ac0*/  BRA `(.L_x_195) ;  /* 0xffffffec00d47947 */ /* 0x000fea000383ffff */
.L_x_152:
[----:B0-----:R0:W1:Y:S02]  /*8ad0*/  SYNCS.PHASECHK.TRANS64.TRYWAIT P0, [R9+URZ], R4 ;  /* 0x00000004090075a7 */ /* 0x001064000800017f */
[----:B-1----:R-:W-:Y:S05]  /*8ae0*/  @!P0 NANOSLEEP.SYNCS 0x989680 ;  /* 0x009896800000895d */ /* 0x002fea0003900000 */
[----:B------:R-:W1:Y:S02]  /*8af0*/  @!P0 SYNCS.PHASECHK.TRANS64 P0, [R9+URZ], R4 ;  /* 0x00000004090085a7 */ /* 0x000e64000800007f */
[----:B-1----:R-:W-:Y:S05]  /*8b00*/  @!P0 BRA `(.L_x_152) ;  /* 0xfffffffc00f08947 */ /* 0x002fea000383ffff */
[----:B------:R-:W-:Y:S05]  /*8b10*/  BRA `(.L_x_196) ;  /* 0xffffffec00e47947 */ /* 0x000fea000383ffff */
.L_x_153:
[----:B0-----:R0:W1:Y:S02]  /*8b20*/  SYNCS.PHASECHK.TRANS64.TRYWAIT P0, [R8+URZ], R5 ;  /* 0x00000005080075a7 */ /* 0x001064000800017f */
[----:B-1----:R-:W-:Y:S05]  /*8b30*/  @!P0 NANOSLEEP.SYNCS 0x989680 ;  /* 0x009896800000895d */ /* 0x002fea0003900000 */
[----:B------:R-:W1:Y:S02]  /*8b40*/  @!P0 SYNCS.PHASECHK.TRANS64 P0, [R8+URZ], R5 ;  /* 0x00000005080085a7 */ /* 0x000e64000800007f */
[----:B-1----:R-:W-:Y:S05]  /*8b50*/  @!P0 BRA `(.L_x_153) ;  /* 0xfffffffc00f08947 */ /* 0x002fea000383ffff */
[----:B------:R-:W-:Y:S05]  /*8b60*/  BRA `(.L_x_197) ;  /* 0xffffffec00f47947 */ /* 0x000fea000383ffff */
.L_x_154:
[----:B0-----:R0:W1:Y:S02]  /*8b70*/  SYNCS.PHASECHK.TRANS64.TRYWAIT P0, [R9+URZ], R4 ;  /* 0x00000004090075a7 */ /* 0x001064000800017f */
[----:B-1----:R-:W-:Y:S05]  /*8b80*/  @!P0 NANOSLEEP.SYNCS 0x989680 ;  /* 0x009896800000895d */ /* 0x002fea0003900000 */
[----:B------:R-:W1:Y:S02]  /*8b90*/  @!P0 SYNCS.PHASECHK.TRANS64 P0, [R9+URZ], R4 ;  /* 0x00000004090085a7 */ /* 0x000e64000800007f */
[----:B-1----:R-:W-:Y:S05]  /*8ba0*/  @!P0 BRA `(.L_x_154) ;  /* 0xfffffffc00f08947 */ /* 0x002fea000383ffff */
[----:B------:R-:W-:Y:S05]  /*8bb0*/  BRA `(.L_x_198) ;  /* 0xfffffff000047947 */ /* 0x000fea000383ffff */
.L_x_155:
[----:B0-----:R0:W1:Y:S02]  /*8bc0*/  SYNCS.PHASECHK.TRANS64.TRYWAIT P0, [R8+URZ], R5 ;  /* 0x00000005080075a7 */ /* 0x001064000800017f */
[----:B-1----:R-:W-:Y:S05]  /*8bd0*/  @!P0 NANOSLEEP.SYNCS 0x989680 ;  /* 0x009896800000895d */ /* 0x002fea0003900000 */
[----:B------:R-:W1:Y:S02]  /*8be0*/  @!P0 SYNCS.PHASECHK.TRANS64 P0, [R8+URZ], R5 ;  /* 0x00000005080085a7 */ /* 0x000e64000800007f */
[----:B-1----:R-:W-:Y:S05]  /*8bf0*/  @!P0 BRA `(.L_x_155) ;  /* 0xfffffffc00f08947 */ /* 0x002fea000383ffff */
[----:B------:R-:W-:Y:S05]  /*8c00*/  BRA `(.L_x_199) ;  /* 0xfffffff000147947 */ /* 0x000fea000383ffff */
.L_x_156:
[----:B0-----:R0:W1:Y:S02]  /*8c10*/  SYNCS.PHASECHK.TRANS64.TRYWAIT P0, [R9+URZ], R4 ;  /* 0x00000004090075a7 */ /* 0x001064000800017f */
[----:B-1----:R-:W-:Y:S05]  /*8c20*/  @!P0 NANOSLEEP.SYNCS 0x989680 ;  /* 0x009896800000895d */ /* 0x002fea0003900000 */
[----:B------:R-:W1:Y:S02]  /*8c30*/  @!P0 SYNCS.PHASECHK.TRANS64 P0, [R9+URZ], R4 ;  /* 0x00000004090085a7 */ /* 0x000e64000800007f */
[----:B-1----:R-:W-:Y:S05]  /*8c40*/  @!P0 BRA `(.L_x_156) ;  /* 0xfffffffc00f08947 */ /* 0x002fea000383ffff */
[----:B------:R-:W-:Y:S05]  /*8c50*/  BRA `(.L_x_200) ;  /* 0xfffffff000247947 */ /* 0x000fea000383ffff */
.L_x_157:
[----:B0-----:R0:W1:Y:S02]  /*8c60*/  SYNCS.PHASECHK.TRANS64.TRYWAIT P0, [R8+URZ], R5 ;  /* 0x00000005080075a7 */ /* 0x001064000800017f */
[----:B-1----:R-:W-:Y:S05]  /*8c70*/  @!P0 NANOSLEEP.SYNCS 0x989680 ;  /* 0x009896800000895d */ /* 0x002fea0003900000 */
[----:B------:R-:W1:Y:S02]  /*8c80*/  @!P0 SYNCS.PHASECHK.TRANS64 P0, [R8+URZ], R5 ;  /* 0x00000005080085a7 */ /* 0x000e64000800007f */
[----:B-1----:R-:W-:Y:S05]  /*8c90*/  @!P0 BRA `(.L_x_157) ;  /* 0xfffffffc00f08947 */ /* 0x002fea000383ffff */
[----:B------:R-:W-:Y:S05]  /*8ca0*/  BRA `(.L_x_201) ;  /* 0xfffffff000347947 */ /* 0x000fea000383ffff */
.L_x_158:
[----:B0-----:R0:W1:Y:S02]  /*8cb0*/  SYNCS.PHASECHK.TRANS64.TRYWAIT P0, [R9+URZ], R4 ;  /* 0x00000004090075a7 */ /* 0x001064000800017f */
[----:B-1----:R-:W-:Y:S05]  /*8cc0*/  @!P0 NANOSLEEP.SYNCS 0x989680 ;  /* 0x009896800000895d */ /* 0x002fea0003900000 */
[----:B------:R-:W1:Y:S02]  /*8cd0*/  @!P0 SYNCS.PHASECHK.TRANS64 P0, [R9+URZ], R4 ;  /* 0x00000004090085a7 */ /* 0x000e64000800007f */
[----:B-1----:R-:W-:Y:S05]  /*8ce0*/  @!P0 BRA `(.L_x_158) ;  /* 0xfffffffc00f08947 */ /* 0x002fea000383ffff */
[----:B------:R-:W-:Y:S05]  /*8cf0*/  BRA `(.L_x_202) ;  /* 0xfffffff000447947 */ /* 0x000fea000383ffff */
.L_x_159:
[----:B0-----:R0:W1:Y:S02]  /*8d00*/  SYNCS.PHASECHK.TRANS64.TRYWAIT P0, [R8+URZ], R5 ;  /* 0x00000005080075a7 */ /* 0x001064000800017f */
[----:B-1----:R-:W-:Y:S05]  /*8d10*/  @!P0 NANOSLEEP.SYNCS 0x989680 ;  /* 0x009896800000895d */ /* 0x002fea0003900000 */
[----:B------:R-:W1:Y:S02]  /*8d20*/  @!P0 SYNCS.PHASECHK.TRANS64 P0, [R8+URZ], R5 ;  /* 0x00000005080085a7 */ /* 0x000e64000800007f */
[----:B-1----:R-:W-:Y:S05]  /*8d30*/  @!P0 BRA `(.L_x_159) ;  /* 0xfffffffc00f08947 */ /* 0x002fea000383ffff */
[----:B------:R-:W-:Y:S05]  /*8d40*/  BRA `(.L_x_203) ;  /* 0xfffffff000547947 */ /* 0x000fea000383ffff */
.L_x_160:
[----:B0-----:R0:W1:Y:S02]  /*8d50*/  SYNCS.PHASECHK.TRANS64.TRYWAIT P0, [R9+URZ], R4 ;  /* 0x00000004090075a7 */ /* 0x001064000800017f */
[----:B-1----:R-:W-:Y:S05]  /*8d60*/  @!P0 NANOSLEEP.SYNCS 0x989680 ;  /* 0x009896800000895d */ /* 0x002fea0003900000 */
[----:B------:R-:W1:Y:S02]  /*8d70*/  @!P0 SYNCS.PHASECHK.TRANS64 P0, [R9+URZ], R4 ;  /* 0x00000004090085a7 */ /* 0x000e64000800007f */
[----:B-1----:R-:W-:Y:S05]  /*8d80*/  @!P0 BRA `(.L_x_160) ;  /* 0xfffffffc00f08947 */ /* 0x002fea000383ffff */
[----:B------:R-:W-:Y:S05]  /*8d90*/  BRA `(.L_x_204) ;  /* 0xfffffff000647947 */ /* 0x000fea000383ffff */
.L_x_161:
[----:B0-----:R0:W1:Y:S02]  /*8da0*/  SYNCS.PHASECHK.TRANS64.TRYWAIT P0, [R8+URZ], R5 ;  /* 0x00000005080075a7 */ /* 0x001064000800017f */
[----:B-1----:R-:W-:Y:S05]  /*8db0*/  @!P0 NANOSLEEP.SYNCS 0x989680 ;  /* 0x009896800000895d */ /* 0x002fea0003900000 */
[----:B------:R-:W1:Y:S02]  /*8dc0*/  @!P0 SYNCS.PHASECHK.TRANS64 P0, [R8+URZ], R5 ;  /* 0x00000005080085a7 */ /* 0x000e64000800007f */
[----:B-1----:R-:W-:Y:S05]  /*8dd0*/  @!P0 BRA `(.L_x_161) ;  /* 0xfffffffc00f08947 */ /* 0x002fea000383ffff */
[----:B------:R-:W-:Y:S05]  /*8de0*/  BRA `(.L_x_205) ;  /* 0xfffffff000747947 */ /* 0x000fea000383ffff */
.L_x_162:
[----:B0-----:R0:W1:Y:S02]  /*8df0*/  SYNCS.PHASECHK.TRANS64.TRYWAIT P0, [R9+URZ], R4 ;  /* 0x00000004090075a7 */ /* 0x001064000800017f */
[----:B-1----:R-:W-:Y:S05]  /*8e00*/  @!P0 NANOSLEEP.SYNCS 0x989680 ;  /* 0x009896800000895d */ /* 0x002fea0003900000 */
[----:B------:R-:W1:Y:S02]  /*8e10*/  @!P0 SYNCS.PHASECHK.TRANS64 P0, [R9+URZ], R4 ;  /* 0x00000004090085a7 */ /* 0x000e64000800007f */
[----:B-1----:R-:W-:Y:S05]  /*8e20*/  @!P0 BRA `(.L_x_162) ;  /* 0xfffffffc00f08947 */ /* 0x002fea000383ffff */
[----:B------:R-:W-:Y:S05]  /*8e30*/  BRA `(.L_x_206) ;  /* 0xfffffff000847947 */ /* 0x000fea000383ffff */
.L_x_163:
[----:B0-----:R0:W1:Y:S02]  /*8e40*/  SYNCS.PHASECHK.TRANS64.TRYWAIT P0, [R6+URZ], R5 ;  /* 0x00000005060075a7 */ /* 0x001064000800017f */
[----:B-1----:R-:W-:Y:S05]  /*8e50*/  @!P0 NANOSLEEP.SYNCS 0x989680 ;  /* 0x009896800000895d */ /* 0x002fea0003900000 */
[----:B------:R-:W1:Y:S02]  /*8e60*/  @!P0 SYNCS.PHASECHK.TRANS64 P0, [R6+URZ], R5 ;  /* 0x00000005060085a7 */ /* 0x000e64000800007f */
[----:B-1----:R-:W-:Y:S05]  /*8e70*/  @!P0 BRA `(.L_x_163) ;  /* 0xfffffffc00f08947 */ /* 0x002fea000383ffff */
[----:B------:R-:W-:Y:S05]  /*8e80*/  BRA `(.L_x_207) ;  /* 0xfffffff0008c7947 */ /* 0x000fea000383ffff */
.L_x_208:
[----:B------:R-:W-:-:S00]  /*8e90*/  BRA `(.L_x_208) ;  /* 0xfffffffc00fc7947 */ /* 0x000fc0000383ffff */
[----:B------:R-:W-:-:S00]  /*8ea0*/  NOP ;  /* 0x0000000000007918 */ /* 0x000fc00000000000 */
        /* <DEDUP_REMOVED lines=13> */
.L_x_209:


//--------------------- .nv.shared._ZN7cutlass13device_kernelINS_4gemm6kernel13GemmUniversalIN4cute5tupleIJiiiiEEENS1_10collective13CollectiveMmaINS1_37MainloopSm90TmaGmmaWarpSpecializedFP8ILi37ENS5_IJNS4_1CILi8EEENSA_ILi1EEESC_EEENS1_35KernelTmaWarpSpecializedCooperativeEEENS5_IJNSA_ILi128EEENSA_ILi64EEENSA_ILi32EEEEEENS_12float_e5m2_tENS5_IJlSC_lEEESK_SL_NS4_8TiledMMAINS4_8MMA_AtomIJNS4_4SM904GMMA30MMA_64x64x32_F32E5M2E5M2_SS_TNILNSP_7ScaleInE1ELSR_1EEEEEENS4_6LayoutINS5_IJNSA_ILi2EEESC_SC_EEENS5_IJSC_NSA_ILi0EEESX_EEEEENS5_IJNS4_10UnderscoreES10_S10_EEEEENS4_13SM90_TMA_LOADENS4_14ComposedLayoutINS4_7SwizzleILi1ELi4ELi3EEENS4_18smem_ptr_flag_bitsILi8EEENSU_INS5_IJSB_SI_EEENS5_IJSI_SC_EEEEEEEvNS4_8identityENS4_23SM90_TMA_LOAD_MULTICASTES1C_vS1D_EENS_8epilogue10collective6detail29Sm90TmaWarpSpecializedAdapterINS1H_15DefaultEpilogueISK_SL_SL_NS1G_6thread17LinearCombinationISK_Li1EffLNS1L_9ScaleType4KindE0ELNS_15FloatRoundStyleE2ESK_EENS1_15EpilogueDefaultEEEEEvvEEEEvNT_6ParamsE --------------------------
	.section	.nv.shared._ZN7cutlass13device_kernelINS_4gemm6kernel13GemmUniversalIN4cute5tupleIJiiiiEEENS1_10collective13CollectiveMmaINS1_37MainloopSm90TmaGmmaWarpSpecializedFP8ILi37ENS5_IJNS4_1CILi8EEENSA_ILi1EEESC_EEENS1_35KernelTmaWarpSpecializedCooperativeEEENS5_IJNSA_ILi128EEENSA_ILi64EEENSA_ILi32EEEEEENS_12float_e5m2_tENS5_IJlSC_lEEESK_SL_NS4_8TiledMMAINS4_8MMA_AtomIJNS4_4SM904GMMA30MMA_64x64x32_F32E5M2E5M2_SS_TNILNSP_7ScaleInE1ELSR_1EEEEEENS4_6LayoutINS5_IJNSA_ILi2EEESC_SC_EEENS5_IJSC_NSA_ILi0EEESX_EEEEENS5_IJNS4_10UnderscoreES10_S10_EEEEENS4_13SM90_TMA_LOADENS4_14ComposedLayoutINS4_7SwizzleILi1ELi4ELi3EEENS4_18smem_ptr_flag_bitsILi8EEENSU_INS5_IJSB_SI_EEENS5_IJSI_SC_EEEEEEEvNS4_8identityENS4_23SM90_TMA_LOAD_MULTICASTES1C_vS1D_EENS_8epilogue10collective6detail29Sm90TmaWarpSpecializedAdapterINS1H_15DefaultEpilogueISK_SL_SL_NS1G_6thread17LinearCombinationISK_Li1EffLNS1L_9ScaleType4KindE0ELNS_15FloatRoundStyleE2ESK_EENS1_15EpilogueDefaultEEEEEvvEEEEvNT_6ParamsE,"aw",@nobits
	.sectionflags	@""
	.align	16
	.zero		1024


//--------------------- .nv.shared.reserved.0     --------------------------
	.section	.nv.shared.reserved.0,"aw",@nobits
	.weak		__nv_reservedSMEM_offset_0_alias
	.size		__nv_reservedSMEM_offset_0_alias, 0, 0
	.other		__nv_reservedSMEM_offset_0_alias,@"STO_CUDA_RESERVED_SHARED STV_DEFAULT"
__nv_reservedSMEM_offset_0_alias:
	.zero		0


//--------------------- .nv.global                --------------------------
	.section	.nv.global,"aw",@nobits
.nv.global:
	.type		_ZN40_INTERNAL_704ad7e6_4_k_cu_e988f7ba_282124cute1_E,@object
	.size		_ZN40_INTERNAL_704ad7e6_4_k_cu_e988f7ba_282124cute1_E,(_ZN40_INTERNAL_704ad7e6_4_k_cu_e988f7ba_282124cuda3std3__45__cpo6cbeginE - _ZN40_INTERNAL_704ad7e6_4_k_cu_e988f7ba_282124cute1_E)
_ZN40_INTERNAL_704ad7e6_4_k_cu_e988f7ba_282124cute1_E:
	.zero		1
	.type		_ZN40_INTERNAL_704ad7e6_4_k_cu_e988f7ba_282124cuda3std3__45__cpo6cbeginE,@object
	.size		_ZN40_INTERNAL_704ad7e6_4_k_cu_e988f7ba_282124cuda3std3__45__cpo6cbeginE,(_ZN40_INTERNAL_704ad7e6_4_k_cu_e988f7ba_282124cuda3std3__48in_placeE - _ZN40_INTERNAL_704ad7e6_4_k_cu_e988f7ba_282124cuda3std3__45__cpo6cbeginE)
_ZN40_INTERNAL_704ad7e6_4_k_cu_e988f7ba_282124cuda3std3__45__cpo6cbeginE:
	.zero		1
	.type		_ZN40_INTERNAL_704ad7e6_4_k_cu_e988f7ba_282124cuda3std3__48in_placeE,@object
	.size		_ZN40_INTERNAL_704ad7e6_4_k_cu_e988f7ba_282124cuda3std3__48in_placeE,(_ZN40_INTERNAL_704ad7e6_4_k_cu_e988f7ba_282124cuda3std6ranges3__45__cpo9iter_moveE - _ZN40_INTERNAL_704ad7e6_4_k_cu_e988f7ba_282124cuda3std3__48in_placeE)
_ZN40_INTERNAL_704ad7e6_4_k_cu_e988f7ba_282124cuda3std3__48in_placeE:
	.zero		1
	.type		_ZN40_INTERNAL_704ad7e6_4_k_cu_e988f7ba_282124cuda3std6ranges3__45__cpo9iter_moveE,@object
	.size		_ZN40_INTERNAL_704ad7e6_4_k_cu_e988f7ba_282124cuda3std6ranges3__45__cpo9iter_moveE,(_ZN40_INTERNAL_704ad7e6_4_k_cu_e988f7ba_282124cuda3std3__45__cpo5beginE - _ZN40_INTERNAL_704ad7e6_4_k_cu_e988f7ba_282124cuda3std6ranges3__45__cpo9iter_moveE)
_ZN40_INTERNAL_704ad7e6_4_k_cu_e988f7ba_282124cuda3std6ranges3__45__cpo9iter_moveE:
	.zero		1
	.type		_ZN40_INTERNAL_704ad7e6_4_k_cu_e988f7ba_282124cuda3std3__45__cpo5beginE,@object
	.size		_ZN40_INTERNAL_704ad7e6_4_k_cu_e988f7ba_282124cuda3std3__45__cpo5beginE,(_ZN40_INTERNAL_704ad7e6_4_k_cu_e988f7ba_282124cuda3std3__442_GLOBAL__N__704ad7e6_4_k_cu_e988f7ba_282126ignoreE - _ZN40_INTERNAL_704ad7e6_4_k_cu_e988f7ba_282124cuda3std3__45__cpo5beginE)
_ZN40_INTERNAL_704ad7e6_4_k_cu_e988f7ba_282124cuda3std3__45__cpo5beginE:
	.zero		1
	.type		_ZN40_INTERNAL_704ad7e6_4_k_cu_e988f7ba_282124cuda3std3__442_GLOBAL__N__704ad7e6_4_k_cu_e988f7ba_282126ignoreE,@object
	.size		_ZN40_INTERNAL_704ad7e6_4_k_cu_e988f7ba_282124cuda3std3__442_GLOBAL__N__704ad7e6_4_k_cu_e988f7ba_282126ignoreE,(_ZN40_INTERNAL_704ad7e6_4_k_cu_e988f7ba_282124cute7productE - _ZN40_INTERNAL_704ad7e6_4_k_cu_e988f7ba_282124cuda3std3__442_GLOBAL__N__704ad7e6_4_k_cu_e988f7ba_282126ignoreE)
_ZN40_INTERNAL_704ad7e6_4_k_cu_e988f7ba_282124cuda3std3__442_GLOBAL__N__704ad7e6_4_k_cu_e988f7ba_282126ignoreE:
	.zero		1
	.type		_ZN40_INTERNAL_704ad7e6_4_k_cu_e988f7ba_282124cute7productE,@object
	.size		_ZN40_INTERNAL_704ad7e6_4_k_cu_e988f7ba_282124cute7productE,(_ZN40_INTERNAL_704ad7e6_4_k_cu_e988f7ba_282124cuda3std3__45__cpo3endE - _ZN40_INTERNAL_704ad7e6_4_k_cu_e988f7ba_282124cute7productE)
_ZN40_INTERNAL_704ad7e6_4_k_cu_e988f7ba_282124cute7productE:
	.zero		1
	.type		_ZN40_INTERNAL_704ad7e6_4_k_cu_e988f7ba_282124cuda3std3__45__cpo3endE,@object
	.size		_ZN40_INTERNAL_704ad7e6_4_k_cu_e988f7ba_282124cuda3std3__45__cpo3endE,(_ZN40_INTERNAL_704ad7e6_4_k_cu_e988f7ba_282124cuda3std3__419piecewise_constructE - _ZN40_INTERNAL_704ad7e6_4_k_cu_e988f7ba_282124cuda3std3__45__cpo3endE)
_ZN40_INTERNAL_704ad7e6_4_k_cu_e988f7ba_282124cuda3std3__45__cpo3endE:
	.zero		1
	.type		_ZN40_INTERNAL_704ad7e6_4_k_cu_e988f7ba_282124cuda3std3__419piecewise_constructE,@object
	.size		_ZN40_INTERNAL_704ad7e6_4_k_cu_e988f7ba_282124cuda3std3__419piecewise_constructE,(_ZN40_INTERNAL_704ad7e6_4_k_cu_e988f7ba_282124cuda3std3__45__cpo4cendE - _ZN40_INTERNAL_704ad7e6_4_k_cu_e988f7ba_282124cuda3std3__419piecewise_constructE)
_ZN40_INTERNAL_704ad7e6_4_k_cu_e988f7ba_282124cuda3std3__419piecewise_constructE:
	.zero		1
	.type		_ZN40_INTERNAL_704ad7e6_4_k_cu_e988f7ba_282124cuda3std3__45__cpo4cendE,@object
	.size		_ZN40_INTERNAL_704ad7e6_4_k_cu_e988f7ba_282124cuda3std3__45__cpo4cendE,(_ZN40_INTERNAL_704ad7e6_4_k_cu_e988f7ba_282124cuda3std6ranges3__45__cpo4swapE - _ZN40_INTERNAL_704ad7e6_4_k_cu_e988f7ba_282124cuda3std3__45__cpo4cendE)
_ZN40_INTERNAL_704ad7e6_4_k_cu_e988f7ba_282124cuda3std3__45__cpo4cendE:
	.zero		1
	.type		_ZN40_INTERNAL_704ad7e6_4_k_cu_e988f7ba_282124cuda3std6ranges3__45__cpo4swapE,@object
	.size		_ZN40_INTERNAL_704ad7e6_4_k_cu_e988f7ba_282124cuda3std6ranges3__45__cpo4swapE,(.L_7 - _ZN40_INTERNAL_704ad7e6_4_k_cu_e988f7ba_282124cuda3std6ranges3__45__cpo4swapE)
_ZN40_INTERNAL_704ad7e6_4_k_cu_e988f7ba_282124cuda3std6ranges3__45__cpo4swapE:
	.zero		1
.L_7:


//--------------------- .nv.constant0._ZN7cutlass13device_kernelINS_4gemm6kernel13GemmUniversalIN4cute5tupleIJiiiiEEENS1_10collective13CollectiveMmaINS1_37MainloopSm90TmaGmmaWarpSpecializedFP8ILi37ENS5_IJNS4_1CILi8EEENSA_ILi1EEESC_EEENS1_35KernelTmaWarpSpecializedCooperativeEEENS5_IJNSA_ILi128EEENSA_ILi64EEENSA_ILi32EEEEEENS_12float_e5m2_tENS5_IJlSC_lEEESK_SL_NS4_8TiledMMAINS4_8MMA_AtomIJNS4_4SM904GMMA30MMA_64x64x32_F32E5M2E5M2_SS_TNILNSP_7ScaleInE1ELSR_1EEEEEENS4_6LayoutINS5_IJNSA_ILi2EEESC_SC_EEENS5_IJSC_NSA_ILi0EEESX_EEEEENS5_IJNS4_10UnderscoreES10_S10_EEEEENS4_13SM90_TMA_LOADENS4_14ComposedLayoutINS4_7SwizzleILi1ELi4ELi3EEENS4_18smem_ptr_flag_bitsILi8EEENSU_INS5_IJSB_SI_EEENS5_IJSI_SC_EEEEEEEvNS4_8identityENS4_23SM90_TMA_LOAD_MULTICASTES1C_vS1D_EENS_8epilogue10collective6detail29Sm90TmaWarpSpecializedAdapterINS1H_15DefaultEpilogueISK_SL_SL_NS1G_6thread17LinearCombinationISK_Li1EffLNS1L_9ScaleType4KindE0ELNS_15FloatRoundStyleE2ESK_EENS1_15EpilogueDefaultEEEEEvvEEEEvNT_6ParamsE --------------------------
	.section	.nv.constant0._ZN7cutlass13device_kernelINS_4gemm6kernel13GemmUniversalIN4cute5tupleIJiiiiEEENS1_10collective13CollectiveMmaINS1_37MainloopSm90TmaGmmaWarpSpecializedFP8ILi37ENS5_IJNS4_1CILi8EEENSA_ILi1EEESC_EEENS1_35KernelTmaWarpSpecializedCooperativeEEENS5_IJNSA_ILi128EEENSA_ILi64EEENSA_ILi32EEEEEENS_12float_e5m2_tENS5_IJlSC_lEEESK_SL_NS4_8TiledMMAINS4_8MMA_AtomIJNS4_4SM904GMMA30MMA_64x64x32_F32E5M2E5M2_SS_TNILNSP_7ScaleInE1ELSR_1EEEEEENS4_6LayoutINS5_IJNSA_ILi2EEESC_SC_EEENS5_IJSC_NSA_ILi0EEESX_EEEEENS5_IJNS4_10UnderscoreES10_S10_EEEEENS4_13SM90_TMA_LOADENS4_14ComposedLayoutINS4_7SwizzleILi1ELi4ELi3EEENS4_18smem_ptr_flag_bitsILi8EEENSU_INS5_IJSB_SI_EEENS5_IJSI_SC_EEEEEEEvNS4_8identityENS4_23SM90_TMA_LOAD_MULTICASTES1C_vS1D_EENS_8epilogue10collective6detail29Sm90TmaWarpSpecializedAdapterINS1H_15DefaultEpilogueISK_SL_SL_NS1G_6thread17LinearCombinationISK_Li1EffLNS1L_9ScaleType4KindE0ELNS_15FloatRoundStyleE2ESK_EENS1_15EpilogueDefaultEEEEEvvEEEEvNT_6ParamsE,"a",@progbits
	.sectionflags	@""
	.align	4
.nv.constant0._ZN7cutlass13device_kernelINS_4gemm6kernel13GemmUniversalIN4cute5tupleIJiiiiEEENS1_10collective13CollectiveMmaINS1_37MainloopSm90TmaGmmaWarpSpecializedFP8ILi37ENS5_IJNS4_1CILi8EEENSA_ILi1EEESC_EEENS1_35KernelTmaWarpSpecializedCooperativeEEENS5_IJNSA_ILi128EEENSA_ILi64EEENSA_ILi32EEEEEENS_12float_e5m2_tENS5_IJlSC_lEEESK_SL_NS4_8TiledMMAINS4_8MMA_AtomIJNS4_4SM904GMMA30MMA_64x64x32_F32E5M2E5M2_SS_TNILNSP_7ScaleInE1ELSR_1EEEEEENS4_6LayoutINS5_IJNSA_ILi2EEESC_SC_EEENS5_IJSC_NSA_ILi0EEESX_EEEEENS5_IJNS4_10UnderscoreES10_S10_EEEEENS4_13SM90_TMA_LOADENS4_14ComposedLayoutINS4_7SwizzleILi1ELi4ELi3EEENS4_18smem_ptr_flag_bitsILi8EEENSU_INS5_IJSB_SI_EEENS5_IJSI_SC_EEEEEEEvNS4_8identityENS4_23SM90_TMA_LOAD_MULTICASTES1C_vS1D_EENS_8epilogue10collective6detail29Sm90TmaWarpSpecializedAdapterINS1H_15DefaultEpilogueISK_SL_SL_NS1G_6thread17LinearCombinationISK_Li1EffLNS1L_9ScaleType4KindE0ELNS_15FloatRoundStyleE2ESK_EENS1_15EpilogueDefaultEEEEEvvEEEEvNT_6ParamsE:
	.zero		1664


//--------------------- SYMBOLS --------------------------

	.type		.nv.reservedSmem.offset0,@object
	.size		.nv.reservedSmem.offset0,0x4
